// auto-generated by cutlass_sweep.gemm — config: {"arch": "sm_100", "cluster_m": 1, "cluster_n": 1, "dtype": "fp32", "dtype_b": "fp32", "layout": "nt", "stages": 0, "tile_k": 128, "tile_m": 128, "tile_n": 64}
#include "cutlass/cutlass.h"
#include "cutlass/gemm/collective/collective_builder.hpp"
#include "cutlass/gemm/device/gemm_universal_adapter.h"
#include "cutlass/gemm/kernel/gemm_universal.hpp"
#include "cutlass/epilogue/collective/collective_builder.hpp"

using ElemA = float;
using ElemB = float;
using ElemCD = float;
using Acc  = float;
using TileShape    = cute::Shape<cute::_128, cute::_64, cute::_128>;
using ClusterShape = cute::Shape<cute::_1, cute::_1, cute::_1>;

using CollectiveEpilogue = typename cutlass::epilogue::collective::CollectiveBuilder<
    cutlass::arch::Sm100, cutlass::arch::OpClassTensorOp,
    TileShape, ClusterShape,
    cutlass::epilogue::collective::EpilogueTileAuto,
    Acc, Acc,
    ElemCD, cutlass::layout::RowMajor, 128 / cutlass::sizeof_bits<ElemCD>::value,
    ElemCD, cutlass::layout::RowMajor, 128 / cutlass::sizeof_bits<ElemCD>::value,
    cutlass::epilogue::collective::EpilogueScheduleAuto
  >::CollectiveOp;

using CollectiveMainloop = typename cutlass::gemm::collective::CollectiveBuilder<
    cutlass::arch::Sm100, cutlass::arch::OpClassTensorOp,
    ElemA, cutlass::layout::RowMajor, 128 / cutlass::sizeof_bits<ElemA>::value,
    ElemB, cutlass::layout::ColumnMajor, 128 / cutlass::sizeof_bits<ElemB>::value,
    Acc,
    TileShape, ClusterShape,
    cutlass::gemm::collective::StageCountAutoCarveout<static_cast<int>(sizeof(typename CollectiveEpilogue::SharedStorage))>,
    cutlass::gemm::collective::KernelScheduleAuto
  >::CollectiveOp;

using GemmKernel = cutlass::gemm::kernel::GemmUniversal<
    cute::Shape<int,int,int,int>,
    CollectiveMainloop,
    CollectiveEpilogue
>;
using Gemm = cutlass::gemm::device::GemmUniversalAdapter<GemmKernel>;

// Force the device kernel symbol into the cubin without needing a host main.
auto* _anchor = &cutlass::device_kernel<GemmKernel>;


// ===== COMPILED SASS (sm_100a) =====

	.target	sm_100a

	.elftype	@"ET_EXEC"


//--------------------- .note.nv.tkinfo           --------------------------
	.section	.note.nv.tkinfo,"",@"SHT_NOTE"
	.sectionflags	@"SHF_NOTE_NV_TKINFO"
	.tkinfo
        /*0018*/ 	.word	0x00000002
        /*0030*/ 	.string	""
        /*0030*/ 	.string	"ptxas"
        /*0030*/ 	.string	"Cuda compilation tools, release 13.0, V13.0.88"
        /*0030*/ 	.string	"Build cuda_13.0.r13.0/compiler.36424714_0"
        /*0030*/ 	.string	"-arch sm_100a -m 64 "



//--------------------- .note.nv.cuinfo           --------------------------
	.section	.note.nv.cuinfo,"",@"SHT_NOTE"
	.sectionflags	@"SHF_NOTE_NV_CUINFO"
        /*0018*/ 	.short	0x0002
        /*001a*/ 	.short	0x0064
        /*001c*/ 	.short	0x0082
	.zero		2


//--------------------- .nv.info                  --------------------------
	.section	.nv.info,"",@"SHT_CUDA_INFO"
	.align	4


	//----- nvinfo : EIATTR_REGCOUNT
	.align		4
        /*0000*/ 	.byte	0x04, 0x2f
        /*0002*/ 	.short	(.L_19 - .L_18)
	.align		4
.L_18:
        /*0004*/ 	.word	index@(_ZN7cutlass13device_kernelINS_4gemm6kernel13GemmUniversalIN4cute5tupleIJiiiiEEENS1_10collective13CollectiveMmaINS1_35MainloopSm100TmaUmmaWarpSpecializedILi2ELi2ELi4ENS5_IJNS4_1CILi1EEESB_SB_EEEEENS5_IJNSA_ILi128EEENSA_ILi64EEESE_EEEfNS5_IJlSB_lEEEfSH_NS4_8TiledMMAINS4_8MMA_AtomIJNS4_17SM100_MMA_TF32_SSINS_10tfloat32_tESL_fLi128ELi64ELNS4_4UMMA5MajorE0ELSN_0ELNSM_7ScaleInE0ELSO_0EEEEEENS4_6LayoutISC_NS5_IJNSA_ILi0EEESS_SS_EEEEENS5_IJNS4_10UnderscoreESV_SV_EEEEENS4_13SM90_TMA_LOADENS4_14ComposedLayoutINS4_7SwizzleILi3ELi4ELi3EEENS4_18smem_ptr_flag_bitsILi32EEENSR_INS5_IJNSA_ILi8EEENSA_ILi32EEEEEENS5_IJS15_SB_EEEEEEEvNS4_8identityESY_S19_vS1A_EENS_8epilogue10collective18CollectiveEpilogueINS1C_23Sm100TmaWarpSpecializedILi4ELi2ELi16ELb1ELb0EEEJSG_NS5_IJNSR_ISE_SB_EENSR_INSA_ILi16EEESB_EEEEEfSH_fSH_NS1C_6fusion15FusionCallbacksIS1G_NS1L_17LinearCombinationIffffLNS_15FloatRoundStyleE2EEESG_S1K_JEEENS4_5SM1004TMEM4LOAD26SM100_TMEM_LOAD_32dp32b16xESY_NSZ_INS10_ILi2ELi4ELi3EEES13_NSR_INS5_IJS14_S1I_EEENS5_IJS1I_SB_EEEEEEENS4_39AutoVectorizingCopyWithAssumedAlignmentILi128EEENS4_14SM90_TMA_STOREES1Z_S21_S21_EEEvvEEEEvNT_6ParamsE)
        /*0008*/ 	.word	0x0000005a


	//----- nvinfo : EIATTR_FRAME_SIZE
	.align		4
.L_19:
        /*000c*/ 	.byte	0x04, 0x11
        /*000e*/ 	.short	(.L_21 - .L_20)
	.align		4
.L_20:
        /*0010*/ 	.word	index@($__internal_2_$__cuda_sm10x_tcgen05_guardrail_trap_unallocated_columns_being_dealloced)
        /*0014*/ 	.word	0x00000000


	//----- nvinfo : EIATTR_FRAME_SIZE
	.align		4
.L_21:
        /*0018*/ 	.byte	0x04, 0x11
        /*001a*/ 	.short	(.L_23 - .L_22)
	.align		4
.L_22:
        /*001c*/ 	.word	index@($__internal_1_$__cuda_sm10x_tcgen05_guardrail_trap_phase_invalid_during_alloc)
        /*0020*/ 	.word	0x00000000


	//----- nvinfo : EIATTR_FRAME_SIZE
	.align		4
.L_23:
        /*0024*/ 	.byte	0x04, 0x11
        /*0026*/ 	.short	(.L_25 - .L_24)
	.align		4
.L_24:
        /*0028*/ 	.word	index@($__internal_0_$__cuda_sm10x_tcgen05_guardrail_trap_col_being_dealloced_not_returned_by_alloc)
        /*002c*/ 	.word	0x00000000


	//----- nvinfo : EIATTR_FRAME_SIZE
	.align		4
.L_25:
        /*0030*/ 	.byte	0x04, 0x11
        /*0032*/ 	.short	(.L_27 - .L_26)
	.align		4
.L_26:
        /*0034*/ 	.word	index@(_ZN7cutlass13device_kernelINS_4gemm6kernel13GemmUniversalIN4cute5tupleIJiiiiEEENS1_10collective13CollectiveMmaINS1_35MainloopSm100TmaUmmaWarpSpecializedILi2ELi2ELi4ENS5_IJNS4_1CILi1EEESB_SB_EEEEENS5_IJNSA_ILi128EEENSA_ILi64EEESE_EEEfNS5_IJlSB_lEEEfSH_NS4_8TiledMMAINS4_8MMA_AtomIJNS4_17SM100_MMA_TF32_SSINS_10tfloat32_tESL_fLi128ELi64ELNS4_4UMMA5MajorE0ELSN_0ELNSM_7ScaleInE0ELSO_0EEEEEENS4_6LayoutISC_NS5_IJNSA_ILi0EEESS_SS_EEEEENS5_IJNS4_10UnderscoreESV_SV_EEEEENS4_13SM90_TMA_LOADENS4_14ComposedLayoutINS4_7SwizzleILi3ELi4ELi3EEENS4_18smem_ptr_flag_bitsILi32EEENSR_INS5_IJNSA_ILi8EEENSA_ILi32EEEEEENS5_IJS15_SB_EEEEEEEvNS4_8identityESY_S19_vS1A_EENS_8epilogue10collective18CollectiveEpilogueINS1C_23Sm100TmaWarpSpecializedILi4ELi2ELi16ELb1ELb0EEEJSG_NS5_IJNSR_ISE_SB_EENSR_INSA_ILi16EEESB_EEEEEfSH_fSH_NS1C_6fusion15FusionCallbacksIS1G_NS1L_17LinearCombinationIffffLNS_15FloatRoundStyleE2EEESG_S1K_JEEENS4_5SM1004TMEM4LOAD26SM100_TMEM_LOAD_32dp32b16xESY_NSZ_INS10_ILi2ELi4ELi3EEES13_NSR_INS5_IJS14_S1I_EEENS5_IJS1I_SB_EEEEEEENS4_39AutoVectorizingCopyWithAssumedAlignmentILi128EEENS4_14SM90_TMA_STOREES1Z_S21_S21_EEEvvEEEEvNT_6ParamsE)
        /*0038*/ 	.word	0x00000000


	//----- nvinfo : EIATTR_MIN_STACK_SIZE
	.align		4
.L_27:
        /*003c*/ 	.byte	0x04, 0x12
        /*003e*/ 	.short	(.L_29 - .L_28)
	.align		4
.L_28:
        /*0040*/ 	.word	index@(_ZN7cutlass13device_kernelINS_4gemm6kernel13GemmUniversalIN4cute5tupleIJiiiiEEENS1_10collective13CollectiveMmaINS1_35MainloopSm100TmaUmmaWarpSpecializedILi2ELi2ELi4ENS5_IJNS4_1CILi1EEESB_SB_EEEEENS5_IJNSA_ILi128EEENSA_ILi64EEESE_EEEfNS5_IJlSB_lEEEfSH_NS4_8TiledMMAINS4_8MMA_AtomIJNS4_17SM100_MMA_TF32_SSINS_10tfloat32_tESL_fLi128ELi64ELNS4_4UMMA5MajorE0ELSN_0ELNSM_7ScaleInE0ELSO_0EEEEEENS4_6LayoutISC_NS5_IJNSA_ILi0EEESS_SS_EEEEENS5_IJNS4_10UnderscoreESV_SV_EEEEENS4_13SM90_TMA_LOADENS4_14ComposedLayoutINS4_7SwizzleILi3ELi4ELi3EEENS4_18smem_ptr_flag_bitsILi32EEENSR_INS5_IJNSA_ILi8EEENSA_ILi32EEEEEENS5_IJS15_SB_EEEEEEEvNS4_8identityESY_S19_vS1A_EENS_8epilogue10collective18CollectiveEpilogueINS1C_23Sm100TmaWarpSpecializedILi4ELi2ELi16ELb1ELb0EEEJSG_NS5_IJNSR_ISE_SB_EENSR_INSA_ILi16EEESB_EEEEEfSH_fSH_NS1C_6fusion15FusionCallbacksIS1G_NS1L_17LinearCombinationIffffLNS_15FloatRoundStyleE2EEESG_S1K_JEEENS4_5SM1004TMEM4LOAD26SM100_TMEM_LOAD_32dp32b16xESY_NSZ_INS10_ILi2ELi4ELi3EEES13_NSR_INS5_IJS14_S1I_EEENS5_IJS1I_SB_EEEEEEENS4_39AutoVectorizingCopyWithAssumedAlignmentILi128EEENS4_14SM90_TMA_STOREES1Z_S21_S21_EEEvvEEEEvNT_6ParamsE)
        /*0044*/ 	.word	0x00000000
.L_29:


//--------------------- .nv.compat                --------------------------
	.section	.nv.compat,"",@"SHT_CUDA_COMPAT_INFO"
	.align	4
        /*0000*/ 	.byte	0x02, 0x09, 0x01, 0x00, 0x02, 0x02, 0x02, 0x00, 0x02, 0x05, 0x05, 0x00, 0x03, 0x07, 0x01, 0x01
        /*0010*/ 	.byte	0x02, 0x03, 0x01, 0x00, 0x02, 0x06, 0x01, 0x00, 0x04, 0x0b, 0x08, 0x00, 0x09, 0x00, 0x00, 0x00
        /*0020*/ 	.byte	0x00, 0x00, 0x00, 0x00


//--------------------- .nv.info._ZN7cutlass13device_kernelINS_4gemm6kernel13GemmUniversalIN4cute5tupleIJiiiiEEENS1_10collective13CollectiveMmaINS1_35MainloopSm100TmaUmmaWarpSpecializedILi2ELi2ELi4ENS5_IJNS4_1CILi1EEESB_SB_EEEEENS5_IJNSA_ILi128EEENSA_ILi64EEESE_EEEfNS5_IJlSB_lEEEfSH_NS4_8TiledMMAINS4_8MMA_AtomIJNS4_17SM100_MMA_TF32_SSINS_10tfloat32_tESL_fLi128ELi64ELNS4_4UMMA5MajorE0ELSN_0ELNSM_7ScaleInE0ELSO_0EEEEEENS4_6LayoutISC_NS5_IJNSA_ILi0EEESS_SS_EEEEENS5_IJNS4_10UnderscoreESV_SV_EEEEENS4_13SM90_TMA_LOADENS4_14ComposedLayoutINS4_7SwizzleILi3ELi4ELi3EEENS4_18smem_ptr_flag_bitsILi32EEENSR_INS5_IJNSA_ILi8EEENSA_ILi32EEEEEENS5_IJS15_SB_EEEEEEEvNS4_8identityESY_S19_vS1A_EENS_8epilogue10collective18CollectiveEpilogueINS1C_23Sm100TmaWarpSpecializedILi4ELi2ELi16ELb1ELb0EEEJSG_NS5_IJNSR_ISE_SB_EENSR_INSA_ILi16EEESB_EEEEEfSH_fSH_NS1C_6fusion15FusionCallbacksIS1G_NS1L_17LinearCombinationIffffLNS_15FloatRoundStyleE2EEESG_S1K_JEEENS4_5SM1004TMEM4LOAD26SM100_TMEM_LOAD_32dp32b16xESY_NSZ_INS10_ILi2ELi4ELi3EEES13_NSR_INS5_IJS14_S1I_EEENS5_IJS1I_SB_EEEEEEENS4_39AutoVectorizingCopyWithAssumedAlignmentILi128EEENS4_14SM90_TMA_STOREES1Z_S21_S21_EEEvvEEEEvNT_6ParamsE --------------------------
	.section	.nv.info._ZN7cutlass13device_kernelINS_4gemm6kernel13GemmUniversalIN4cute5tupleIJiiiiEEENS1_10collective13CollectiveMmaINS1_35MainloopSm100TmaUmmaWarpSpecializedILi2ELi2ELi4ENS5_IJNS4_1CILi1EEESB_SB_EEEEENS5_IJNSA_ILi128EEENSA_ILi64EEESE_EEEfNS5_IJlSB_lEEEfSH_NS4_8TiledMMAINS4_8MMA_AtomIJNS4_17SM100_MMA_TF32_SSINS_10tfloat32_tESL_fLi128ELi64ELNS4_4UMMA5MajorE0ELSN_0ELNSM_7ScaleInE0ELSO_0EEEEEENS4_6LayoutISC_NS5_IJNSA_ILi0EEESS_SS_EEEEENS5_IJNS4_10UnderscoreESV_SV_EEEEENS4_13SM90_TMA_LOADENS4_14ComposedLayoutINS4_7SwizzleILi3ELi4ELi3EEENS4_18smem_ptr_flag_bitsILi32EEENSR_INS5_IJNSA_ILi8EEENSA_ILi32EEEEEENS5_IJS15_SB_EEEEEEEvNS4_8identityESY_S19_vS1A_EENS_8epilogue10collective18CollectiveEpilogueINS1C_23Sm100TmaWarpSpecializedILi4ELi2ELi16ELb1ELb0EEEJSG_NS5_IJNSR_ISE_SB_EENSR_INSA_ILi16EEESB_EEEEEfSH_fSH_NS1C_6fusion15FusionCallbacksIS1G_NS1L_17LinearCombinationIffffLNS_15FloatRoundStyleE2EEESG_S1K_JEEENS4_5SM1004TMEM4LOAD26SM100_TMEM_LOAD_32dp32b16xESY_NSZ_INS10_ILi2ELi4ELi3EEES13_NSR_INS5_IJS14_S1I_EEENS5_IJS1I_SB_EEEEEEENS4_39AutoVectorizingCopyWithAssumedAlignmentILi128EEENS4_14SM90_TMA_STOREES1Z_S21_S21_EEEvvEEEEvNT_6ParamsE,"",@"SHT_CUDA_INFO"
	.sectionflags	@""
	.align	4


	//----- nvinfo : EIATTR_CUDA_API_VERSION
	.align		4
        /*0000*/ 	.byte	0x04, 0x37
        /*0002*/ 	.short	(.L_31 - .L_30)
.L_30:
        /*0004*/ 	.word	0x00000082


	//----- nvinfo : EIATTR_KPARAM_INFO
	.align		4
.L_31:
        /*0008*/ 	.byte	0x04, 0x17
        /*000a*/ 	.short	(.L_33 - .L_32)
.L_32:
        /*000c*/ 	.word	0x00000000
        /*0010*/ 	.short	0x0000
        /*0012*/ 	.short	0x0000
        /*0014*/ 	.byte	0x00, 0xf0, 0x01, 0x20


	//----- nvinfo : EIATTR_AT_ENTRY_FRAGMENTS
	.align		4
.L_33:
        /*0018*/ 	.byte	0x04, 0x4f
        /*001a*/ 	.short	(.L_35 - .L_34)


	//   ....[0]....
.L_34:
        /*001c*/ 	.word	0x00000006


	//----- nvinfo : EIATTR_RESERVED_SMEM_USED
	.align		4
.L_35:
        /*0020*/ 	.byte	0x01, 0x41
	.zero		2


	//----- nvinfo : EIATTR_SPARSE_MMA_MASK
	.align		4
        /*0024*/ 	.byte	0x03, 0x50
        /*0026*/ 	.short	0x0000


	//----- nvinfo : EIATTR_TCGEN05_1CTA_USED
	.align		4
        /*0028*/ 	.byte	0x01, 0x51
	.zero		2


	//----- nvinfo : EIATTR_MAXREG_COUNT
	.align		4
        /*002c*/ 	.byte	0x03, 0x1b
        /*002e*/ 	.short	0x00ff


	//----- nvinfo : EIATTR_NUM_BARRIERS
	.align		4
        /*0030*/ 	.byte	0x02, 0x4c
        /*0032*/ 	.byte	0x07
	.zero		1


	//----- nvinfo : EIATTR_EXTERNS
	.align		4
        /*0034*/ 	.byte	0x04, 0x0f
        /*0036*/ 	.short	(.L_37 - .L_36)


	//   ....[0]....
	.align		4
.L_36:
        /*0038*/ 	.word	index@(__assertfail)


	//----- nvinfo : EIATTR_MERCURY_ISA_VERSION
	.align		4
.L_37:
        /*003c*/ 	.byte	0x03, 0x5f
        /*003e*/ 	.short	0x0101


	//----- nvinfo : EIATTR_INT_WARP_WIDE_INSTR_OFFSETS
	.align		4
        /*0040*/ 	.byte	0x04, 0x31
        /*0042*/ 	.short	(.L_39 - .L_38)


	//   ....[0]....
.L_38:
        /*0044*/ 	.word	0x00002240


	//   ....[1]....
        /*0048*/ 	.word	0x000040b0


	//   ....[2]....
        /*004c*/ 	.word	0x000040e0


	//   ....[3]....
        /*0050*/ 	.word	0x00004100


	//   ....[4]....
        /*0054*/ 	.word	0x00004a30


	//   ....[5]....
        /*0058*/ 	.word	0x00004a90


	//   ....[6]....
        /*005c*/ 	.word	0x00004b80


	//   ....[7]....
        /*0060*/ 	.word	0x00004bf0


	//   ....[8]....
        /*0064*/ 	.word	0x00004d00


	//   ....[9]....
        /*0068*/ 	.word	0x00004d90


	//   ....[10]....
        /*006c*/ 	.word	0x00004f60


	//   ....[11]....
        /*0070*/ 	.word	0x00005010


	//----- nvinfo : EIATTR_COOP_GROUP_MASK_REGIDS
	.align		4
.L_39:
        /*0074*/ 	.byte	0x04, 0x29
        /*0076*/ 	.short	(.L_41 - .L_40)


	//   ....[0]....
.L_40:
        /*0078*/ 	.word	0xffffffff


	//   ....[1]....
        /*007c*/ 	.word	0xffffffff


	//   ....[2]....
        /*0080*/ 	.word	0xffffffff


	//   ....[3]....
        /*0084*/ 	.word	0xffffffff


	//   ....[4]....
        /*0088*/ 	.word	0xffffffff


	//   ....[5]....
        /*008c*/ 	.word	0xffffffff


	//   ....[6]....
        /*0090*/ 	.word	0xffffffff


	//   ....[7]....
        /*0094*/ 	.word	0xffffffff


	//   ....[8]....
        /*0098*/ 	.word	0xffffffff


	//   ....[9]....
        /*009c*/ 	.word	0xffffffff


	//   ....[10]....
        /*00a0*/ 	.word	0xffffffff


	//   ....[11]....
        /*00a4*/ 	.word	0xffffffff


	//   ....[12]....
        /*00a8*/ 	.word	0xffffffff


	//----- nvinfo : EIATTR_COOP_GROUP_INSTR_OFFSETS
	.align		4
.L_41:
        /*00ac*/ 	.byte	0x04, 0x28
        /*00ae*/ 	.short	(.L_43 - .L_42)


	//   ....[0]....
.L_42:
        /*00b0*/ 	.word	0x00000090


	//   ....[1]....
        /*00b4*/ 	.word	0x000004d0


	//   ....[2]....
        /*00b8*/ 	.word	0x00000600


	//   ....[3]....
        /*00bc*/ 	.word	0x000007a0


	//   ....[4]....
        /*00c0*/ 	.word	0x000008a0


	//   ....[5]....
        /*00c4*/ 	.word	0x00000a10


	//   ....[6]....
        /*00c8*/ 	.word	0x00000bb0


	//   ....[7]....
        /*00cc*/ 	.word	0x00002120


	//   ....[8]....
        /*00d0*/ 	.word	0x00002de0


	//   ....[9]....
        /*00d4*/ 	.word	0x00002ff0


	//   ....[10]....
        /*00d8*/ 	.word	0x00003020


	//   ....[11]....
        /*00dc*/ 	.word	0x00003f80


	//   ....[12]....
        /*00e0*/ 	.word	0x000041c0


	//----- nvinfo : EIATTR_VRC_CTA_INIT_COUNT
	.align		4
.L_43:
        /*00e4*/ 	.byte	0x02, 0x4a
        /*00e6*/ 	.byte	0x80
	.zero		1


	//----- nvinfo : EIATTR_SYSCALL_OFFSETS
	.align		4
        /*00e8*/ 	.byte	0x04, 0x46
        /*00ea*/ 	.short	(.L_45 - .L_44)


	//   ....[0]....
.L_44:
        /*00ec*/ 	.word	0x00005b40


	//   ....[1]....
        /*00f0*/ 	.word	0x00005c30


	//   ....[2]....
        /*00f4*/ 	.word	0x000063a0


	//   ....[3]....
        /*00f8*/ 	.word	0x00006b20


	//   ....[4]....
        /*00fc*/ 	.word	0x00007270


	//   ....[5]....
        /*0100*/ 	.word	0x000079c0


	//----- nvinfo : EIATTR_MBARRIER_INSTR_OFFSETS
	.align		4
.L_45:
        /*0104*/ 	.byte	0x04, 0x39
        /*0106*/ 	.short	(.L_47 - .L_46)


	//   ....[0]....
.L_46:
        /*0108*/ 	.word	0x000005b0
        /*010c*/ 	.word	0x000000ff
        /*0110*/ 	.word	0x00000000
        /*0114*/ 	.short	0x0100
        /*0116*/ 	.byte	0x04
	.zero		1


	//   ....[1]....
        /*0118*/ 	.word	0x000005c0
        /*011c*/ 	.word	0x000000ff
        /*0120*/ 	.word	0x00000010
        /*0124*/ 	.short	0x0100
        /*0126*/ 	.byte	0x04
	.zero		1


	//   ....[2]....
        /*0128*/ 	.word	0x000005d0
        /*012c*/ 	.word	0x000000ff
        /*0130*/ 	.word	0x00000008
        /*0134*/ 	.short	0x0100
        /*0136*/ 	.byte	0x04
	.zero		1


	//   ....[3]....
        /*0138*/ 	.word	0x000005e0
        /*013c*/ 	.word	0x000000ff
        /*0140*/ 	.word	0x00000018
        /*0144*/ 	.short	0x0100
        /*0146*/ 	.byte	0x04
	.zero		1


	//   ....[4]....
        /*0148*/ 	.word	0x00000710
        /*014c*/ 	.word	0x000000ff
        /*0150*/ 	.word	0x00000020
        /*0154*/ 	.short	0x0100
        /*0156*/ 	.byte	0x04
	.zero		1


	//   ....[5]....
        /*0158*/ 	.word	0x00000720
        /*015c*/ 	.word	0x000000ff
        /*0160*/ 	.word	0x00000040
        /*0164*/ 	.short	0x0100
        /*0166*/ 	.byte	0x04
	.zero		1


	//   ....[6]....
        /*0168*/ 	.word	0x00000730
        /*016c*/ 	.word	0x000000ff
        /*0170*/ 	.word	0x00000028
        /*0174*/ 	.short	0x0100
        /*0176*/ 	.byte	0x04
	.zero		1


	//   ....[7]....
        /*0178*/ 	.word	0x00000740
        /*017c*/ 	.word	0x000000ff
        /*0180*/ 	.word	0x00000048
        /*0184*/ 	.short	0x0100
        /*0186*/ 	.byte	0x04
	.zero		1


	//   ....[8]....
        /*0188*/ 	.word	0x00000750
        /*018c*/ 	.word	0x000000ff
        /*0190*/ 	.word	0x00000030
        /*0194*/ 	.short	0x0100
        /*0196*/ 	.byte	0x04
	.zero		1


	//   ....[9]....
        /*0198*/ 	.word	0x00000760
        /*019c*/ 	.word	0x000000ff
        /*01a0*/ 	.word	0x00000050
        /*01a4*/ 	.short	0x0100
        /*01a6*/ 	.byte	0x04
	.zero		1


	//   ....[10]....
        /*01a8*/ 	.word	0x00000770
        /*01ac*/ 	.word	0x000000ff
        /*01b0*/ 	.word	0x00000038
        /*01b4*/ 	.short	0x0100
        /*01b6*/ 	.byte	0x04
	.zero		1


	//   ....[11]....
        /*01b8*/ 	.word	0x00000780
        /*01bc*/ 	.word	0x000000ff
        /*01c0*/ 	.word	0x00000058
        /*01c4*/ 	.short	0x0100
        /*01c6*/ 	.byte	0x04
	.zero		1


	//   ....[12]....
        /*01c8*/ 	.word	0x00000870
        /*01cc*/ 	.word	0x000000ff
        /*01d0*/ 	.word	0x00000060
        /*01d4*/ 	.short	0x0100
        /*01d6*/ 	.byte	0x06
	.zero		1


	//   ....[13]....
        /*01d8*/ 	.word	0x00000880
        /*01dc*/ 	.word	0x000000ff
        /*01e0*/ 	.word	0x00000068
        /*01e4*/ 	.short	0x0100
        /*01e6*/ 	.byte	0x06
	.zero		1


	//   ....[14]....
        /*01e8*/ 	.word	0x000009c0
        /*01ec*/ 	.word	0x000000ff
        /*01f0*/ 	.word	0x00000070
        /*01f4*/ 	.short	0x0100
        /*01f6*/ 	.byte	0x06
	.zero		1


	//   ....[15]....
        /*01f8*/ 	.word	0x000009d0
        /*01fc*/ 	.word	0x000000ff
        /*0200*/ 	.word	0x00000080
        /*0204*/ 	.short	0x0100
        /*0206*/ 	.byte	0x06
	.zero		1


	//   ....[16]....
        /*0208*/ 	.word	0x000009e0
        /*020c*/ 	.word	0x000000ff
        /*0210*/ 	.word	0x00000078
        /*0214*/ 	.short	0x0100
        /*0216*/ 	.byte	0x06
	.zero		1


	//   ....[17]....
        /*0218*/ 	.word	0x000009f0
        /*021c*/ 	.word	0x000000ff
        /*0220*/ 	.word	0x00000088
        /*0224*/ 	.short	0x0100
        /*0226*/ 	.byte	0x06
	.zero		1


	//   ....[18]....
        /*0228*/ 	.word	0x00000b20
        /*022c*/ 	.word	0x000000ff
        /*0230*/ 	.word	0x00000090
        /*0234*/ 	.short	0x0100
        /*0236*/ 	.byte	0x04
	.zero		1


	//   ....[19]....
        /*0238*/ 	.word	0x00000b30
        /*023c*/ 	.word	0x000000ff
        /*0240*/ 	.word	0x000000b0
        /*0244*/ 	.short	0x0100
        /*0246*/ 	.byte	0x04
	.zero		1


	//   ....[20]....
        /*0248*/ 	.word	0x00000b40
        /*024c*/ 	.word	0x000000ff
        /*0250*/ 	.word	0x00000098
        /*0254*/ 	.short	0x0100
        /*0256*/ 	.byte	0x04
	.zero		1


	//   ....[21]....
        /*0258*/ 	.word	0x00000b50
        /*025c*/ 	.word	0x000000ff
        /*0260*/ 	.word	0x000000b8
        /*0264*/ 	.short	0x0100
        /*0266*/ 	.byte	0x04
	.zero		1


	//   ....[22]....
        /*0268*/ 	.word	0x00000b60
        /*026c*/ 	.word	0x000000ff
        /*0270*/ 	.word	0x000000a0
        /*0274*/ 	.short	0x0100
        /*0276*/ 	.byte	0x04
	.zero		1


	//   ....[23]....
        /*0278*/ 	.word	0x00000b70
        /*027c*/ 	.word	0x000000ff
        /*0280*/ 	.word	0x000000c0
        /*0284*/ 	.short	0x0100
        /*0286*/ 	.byte	0x04
	.zero		1


	//   ....[24]....
        /*0288*/ 	.word	0x00000b80
        /*028c*/ 	.word	0x000000ff
        /*0290*/ 	.word	0x000000a8
        /*0294*/ 	.short	0x0100
        /*0296*/ 	.byte	0x04
	.zero		1


	//   ....[25]....
        /*0298*/ 	.word	0x00000b90
        /*029c*/ 	.word	0x000000ff
        /*02a0*/ 	.word	0x000000c8
        /*02a4*/ 	.short	0x0100
        /*02a6*/ 	.byte	0x04
	.zero		1


	//   ....[26]....
        /*02a8*/ 	.word	0x00000c80
        /*02ac*/ 	.word	0x000000ff
        /*02b0*/ 	.word	0x000000d0
        /*02b4*/ 	.short	0x0100
        /*02b6*/ 	.byte	0x04
	.zero		1


	//   ....[27]....
        /*02b8*/ 	.word	0x00000c90
        /*02bc*/ 	.word	0x000000ff
        /*02c0*/ 	.word	0x000000e0
        /*02c4*/ 	.short	0x0100
        /*02c6*/ 	.byte	0x04
	.zero		1


	//   ....[28]....
        /*02c8*/ 	.word	0x00000ca0
        /*02cc*/ 	.word	0x000000ff
        /*02d0*/ 	.word	0x000000d8
        /*02d4*/ 	.short	0x0100
        /*02d6*/ 	.byte	0x04
	.zero		1


	//   ....[29]....
        /*02d8*/ 	.word	0x00000cb0
        /*02dc*/ 	.word	0x000000ff
        /*02e0*/ 	.word	0x000000e8
        /*02e4*/ 	.short	0x0100
        /*02e6*/ 	.byte	0x04
	.zero		1


	//   ....[30]....
        /*02e8*/ 	.word	0x00001580
        /*02ec*/ 	.word	0x00000002
        /*02f0*/ 	.word	0x000000e0
        /*02f4*/ 	.short	0x010a
        /*02f6*/ 	.byte	0xff
	.zero		1


	//   ....[31]....
        /*02f8*/ 	.word	0x000015b0
        /*02fc*/ 	.word	0x00000002
        /*0300*/ 	.word	0x000000d0
        /*0304*/ 	.short	0x0101
        /*0306*/ 	.byte	0xff
	.zero		1


	//   ....[32]....
        /*0308*/ 	.word	0x00001680
        /*030c*/ 	.word	0x000000ff
        /*0310*/ 	.word	0x00000010
        /*0314*/ 	.short	0x010a
        /*0316*/ 	.byte	0x04
	.zero		1


	//   ....[33]....
        /*0318*/ 	.word	0x00001720
        /*031c*/ 	.word	0x000000ff
        /*0320*/ 	.word	0x00000010
        /*0324*/ 	.short	0x010a
        /*0326*/ 	.byte	0x39
	.zero		1


	//   ....[34]....
        /*0328*/ 	.word	0x00001820
        /*032c*/ 	.word	0x000000ff
        /*0330*/ 	.word	0x00000010
        /*0334*/ 	.short	0x010a
        /*0336*/ 	.byte	0x04
	.zero		1


	//   ....[35]....
        /*0338*/ 	.word	0x00001be0
        /*033c*/ 	.word	0x000000ff
        /*0340*/ 	.word	0x00000068
        /*0344*/ 	.short	0x0101
        /*0346*/ 	.byte	0x0d
	.zero		1


	//   ....[36]....
        /*0348*/ 	.word	0x00001c00
        /*034c*/ 	.word	0x000000ff
        /*0350*/ 	.word	0x00000010
        /*0354*/ 	.short	0x010a
        /*0356*/ 	.byte	0x04
	.zero		1


	//   ....[37]....
        /*0358*/ 	.word	0x00001c80
        /*035c*/ 	.word	0x000000ff
        /*0360*/ 	.word	0x00000010
        /*0364*/ 	.short	0x010a
        /*0366*/ 	.byte	0x39
	.zero		1


	//   ....[38]....
        /*0368*/ 	.word	0x00001d80
        /*036c*/ 	.word	0x000000ff
        /*0370*/ 	.word	0x00000010
        /*0374*/ 	.short	0x010a
        /*0376*/ 	.byte	0x04
	.zero		1


	//   ....[39]....
        /*0378*/ 	.word	0x00002150
        /*037c*/ 	.word	0x00000002
        /*0380*/ 	.word	0x00000070
        /*0384*/ 	.short	0x010a
        /*0386*/ 	.byte	0xff
	.zero		1


	//   ....[40]....
        /*0388*/ 	.word	0x00002210
        /*038c*/ 	.word	0x00000002
        /*0390*/ 	.word	0x00000000
        /*0394*/ 	.short	0x0101
        /*0396*/ 	.byte	0xff
	.zero		1


	//   ....[41]....
        /*0398*/ 	.word	0x00002770
        /*039c*/ 	.word	0x000000ff
        /*03a0*/ 	.word	0x00000000
        /*03a4*/ 	.short	0x010a
        /*03a6*/ 	.byte	0x04
	.zero		1


	//   ....[42]....
        /*03a8*/ 	.word	0x00002810
        /*03ac*/ 	.word	0x00000000
        /*03b0*/ 	.word	0x00000000
        /*03b4*/ 	.short	0x010a
        /*03b6*/ 	.byte	0xff
	.zero		1


	//   ....[43]....
        /*03b8*/ 	.word	0x00002930
        /*03bc*/ 	.word	0x00000000
        /*03c0*/ 	.word	0x000000d0
        /*03c4*/ 	.short	0x010a
        /*03c6*/ 	.byte	0xff
	.zero		1


	//   ....[44]....
        /*03c8*/ 	.word	0x000029a0
        /*03cc*/ 	.word	0x00000000
        /*03d0*/ 	.word	0x00000000
        /*03d4*/ 	.short	0x0101
        /*03d6*/ 	.byte	0xff
	.zero		1


	//   ....[45]....
        /*03d8*/ 	.word	0x000029c0
        /*03dc*/ 	.word	0x000000ff
        /*03e0*/ 	.word	0x00000080
        /*03e4*/ 	.short	0x010a
        /*03e6*/ 	.byte	0x04
	.zero		1


	//   ....[46]....
        /*03e8*/ 	.word	0x00002ae0
        /*03ec*/ 	.word	0x00000000
        /*03f0*/ 	.word	0x00000070
        /*03f4*/ 	.short	0x010a
        /*03f6*/ 	.byte	0xff
	.zero		1


	//   ....[47]....
        /*03f8*/ 	.word	0x00002be0
        /*03fc*/ 	.word	0x00000000
        /*0400*/ 	.word	0x00000000
        /*0404*/ 	.short	0x0101
        /*0406*/ 	.byte	0xff
	.zero		1


	//   ....[48]....
        /*0408*/ 	.word	0x00002c70
        /*040c*/ 	.word	0x000000ff
        /*0410*/ 	.word	0x00000080
        /*0414*/ 	.short	0x0106
        /*0416*/ 	.byte	0x04
	.zero		1


	//   ....[49]....
        /*0418*/ 	.word	0x00002c90
        /*041c*/ 	.word	0x000000ff
        /*0420*/ 	.word	0x00000080
        /*0424*/ 	.short	0x010a
        /*0426*/ 	.byte	0x04
	.zero		1


	//   ....[50]....
        /*0428*/ 	.word	0x00002d20
        /*042c*/ 	.word	0x000000ff
        /*0430*/ 	.word	0x00000080
        /*0434*/ 	.short	0x0106
        /*0436*/ 	.byte	0x07
	.zero		1


	//   ....[51]....
        /*0438*/ 	.word	0x00002d60
        /*043c*/ 	.word	0x00000000
        /*0440*/ 	.word	0x00000080
        /*0444*/ 	.short	0x010a
        /*0446*/ 	.byte	0xff
	.zero		1


	//   ....[52]....
        /*0448*/ 	.word	0x000032a0
        /*044c*/ 	.word	0x00000000
        /*0450*/ 	.word	0x00000070
        /*0454*/ 	.short	0x010a
        /*0456*/ 	.byte	0xff
	.zero		1


	//   ....[53]....
        /*0458*/ 	.word	0x000033e0
        /*045c*/ 	.word	0x00000003
        /*0460*/ 	.word	0x00000000
        /*0464*/ 	.short	0x0101
        /*0466*/ 	.byte	0xff
	.zero		1


	//   ....[54]....
        /*0468*/ 	.word	0x000033f0
        /*046c*/ 	.word	0x000000ff
        /*0470*/ 	.word	0x00000000
        /*0474*/ 	.short	0x010a
        /*0476*/ 	.byte	0x04
	.zero		1


	//   ....[55]....
        /*0478*/ 	.word	0x00003410
        /*047c*/ 	.word	0x000000ff
        /*0480*/ 	.word	0x000000b0
        /*0484*/ 	.short	0x010a
        /*0486*/ 	.byte	0x07
	.zero		1


	//   ....[56]....
        /*0488*/ 	.word	0x000034e0
        /*048c*/ 	.word	0x000000ff
        /*0490*/ 	.word	0x00000000
        /*0494*/ 	.short	0x010a
        /*0496*/ 	.byte	0x05
	.zero		1


	//   ....[57]....
        /*0498*/ 	.word	0x00003630
        /*049c*/ 	.word	0x000000ff
        /*04a0*/ 	.word	0x00000000
        /*04a4*/ 	.short	0x010a
        /*04a6*/ 	.byte	0x07
	.zero		1


	//   ....[58]....
        /*04a8*/ 	.word	0x00003da0
        /*04ac*/ 	.word	0x000000ff
        /*04b0*/ 	.word	0x00000000
        /*04b4*/ 	.short	0x010a
        /*04b6*/ 	.byte	0x04
	.zero		1


	//   ....[59]....
        /*04b8*/ 	.word	0x00003e40
        /*04bc*/ 	.word	0x000000ff
        /*04c0*/ 	.word	0x00000000
        /*04c4*/ 	.short	0x010a
        /*04c6*/ 	.byte	0x05
	.zero		1


	//   ....[60]....
        /*04c8*/ 	.word	0x00003ed0
        /*04cc*/ 	.word	0x000000ff
        /*04d0*/ 	.word	0x00000000
        /*04d4*/ 	.short	0x010a
        /*04d6*/ 	.byte	0x05
	.zero		1


	//   ....[61]....
        /*04d8*/ 	.word	0x00003f60
        /*04dc*/ 	.word	0x000000ff
        /*04e0*/ 	.word	0x00000000
        /*04e4*/ 	.short	0x010a
        /*04e6*/ 	.byte	0x04
	.zero		1


	//   ....[62]....
        /*04e8*/ 	.word	0x000043e0
        /*04ec*/ 	.word	0x00000000
        /*04f0*/ 	.word	0x00000070
        /*04f4*/ 	.short	0x010a
        /*04f6*/ 	.byte	0xff
	.zero		1


	//   ....[63]....
        /*04f8*/ 	.word	0x000044a0
        /*04fc*/ 	.word	0x00000000
        /*0500*/ 	.word	0x00000000
        /*0504*/ 	.short	0x0101
        /*0506*/ 	.byte	0xff
	.zero		1


	//   ....[64]....
        /*0508*/ 	.word	0x000047c0
        /*050c*/ 	.word	0x000000ff
        /*0510*/ 	.word	0x00000068
        /*0514*/ 	.short	0x010a
        /*0516*/ 	.byte	0x04
	.zero		1


	//   ....[65]....
        /*0518*/ 	.word	0x000049b0
        /*051c*/ 	.word	0x000000ff
        /*0520*/ 	.word	0x00000040
        /*0524*/ 	.short	0x010a
        /*0526*/ 	.byte	0x04
	.zero		1


	//   ....[66]....
        /*0528*/ 	.word	0x00004b30
        /*052c*/ 	.word	0x000000ff
        /*0530*/ 	.word	0x00000020
        /*0534*/ 	.short	0x010b
        /*0536*/ 	.byte	0x04
	.zero		1


	//   ....[67]....
        /*0538*/ 	.word	0x00004b40
        /*053c*/ 	.word	0x000000ff
        /*0540*/ 	.word	0x00000000
        /*0544*/ 	.short	0x0101
        /*0546*/ 	.byte	0x05
	.zero		1


	//   ....[68]....
        /*0548*/ 	.word	0x00004b50
        /*054c*/ 	.word	0x000000ff
        /*0550*/ 	.word	0x00000048
        /*0554*/ 	.short	0x010a
        /*0556*/ 	.byte	0x04
	.zero		1


	//   ....[69]....
        /*0558*/ 	.word	0x00004ca0
        /*055c*/ 	.word	0x000000ff
        /*0560*/ 	.word	0x00000028
        /*0564*/ 	.short	0x010b
        /*0566*/ 	.byte	0x04
	.zero		1


	//   ....[70]....
        /*0568*/ 	.word	0x00004cb0
        /*056c*/ 	.word	0x000000ff
        /*0570*/ 	.word	0x00000000
        /*0574*/ 	.short	0x0101
        /*0576*/ 	.byte	0x05
	.zero		1


	//   ....[71]....
        /*0578*/ 	.word	0x00004cc0
        /*057c*/ 	.word	0x000000ff
        /*0580*/ 	.word	0x00000050
        /*0584*/ 	.short	0x010a
        /*0586*/ 	.byte	0x04
	.zero		1


	//   ....[72]....
        /*0588*/ 	.word	0x00004e40
        /*058c*/ 	.word	0x000000ff
        /*0590*/ 	.word	0x00000030
        /*0594*/ 	.short	0x010b
        /*0596*/ 	.byte	0x04
	.zero		1


	//   ....[73]....
        /*0598*/ 	.word	0x00004e80
        /*059c*/ 	.word	0x000000ff
        /*05a0*/ 	.word	0x00000000
        /*05a4*/ 	.short	0x0101
        /*05a6*/ 	.byte	0x05
	.zero		1


	//   ....[74]....
        /*05a8*/ 	.word	0x00004ec0
        /*05ac*/ 	.word	0x000000ff
        /*05b0*/ 	.word	0x00000058
        /*05b4*/ 	.short	0x010a
        /*05b6*/ 	.byte	0x04
	.zero		1


	//   ....[75]....
        /*05b8*/ 	.word	0x00005100
        /*05bc*/ 	.word	0x000000ff
        /*05c0*/ 	.word	0x00000038
        /*05c4*/ 	.short	0x010b
        /*05c6*/ 	.byte	0x04
	.zero		1


	//   ....[76]....
        /*05c8*/ 	.word	0x00005120
        /*05cc*/ 	.word	0x000000ff
        /*05d0*/ 	.word	0x00000000
        /*05d4*/ 	.short	0x0101
        /*05d6*/ 	.byte	0x0d
	.zero		1


	//   ....[77]....
        /*05d8*/ 	.word	0x00005150
        /*05dc*/ 	.word	0x000000ff
        /*05e0*/ 	.word	0x00000040
        /*05e4*/ 	.short	0x010a
        /*05e6*/ 	.byte	0x04
	.zero		1


	//   ....[78]....
        /*05e8*/ 	.word	0x00005170
        /*05ec*/ 	.word	0x000000ff
        /*05f0*/ 	.word	0x00000048
        /*05f4*/ 	.short	0x010a
        /*05f6*/ 	.byte	0x04
	.zero		1


	//   ....[79]....
        /*05f8*/ 	.word	0x00005190
        /*05fc*/ 	.word	0x000000ff
        /*0600*/ 	.word	0x00000050
        /*0604*/ 	.short	0x010a
        /*0606*/ 	.byte	0x04
	.zero		1


	//   ....[80]....
        /*0608*/ 	.word	0x000051d0
        /*060c*/ 	.word	0x00000000
        /*0610*/ 	.word	0x00000058
        /*0614*/ 	.short	0x010a
        /*0616*/ 	.byte	0xff
	.zero		1


	//   ....[81]....
        /*0618*/ 	.word	0x00005500
        /*061c*/ 	.word	0x00000000
        /*0620*/ 	.word	0x00000070
        /*0624*/ 	.short	0x010a
        /*0626*/ 	.byte	0xff
	.zero		1


	//   ....[82]....
        /*0628*/ 	.word	0x00005610
        /*062c*/ 	.word	0x00000000
        /*0630*/ 	.word	0x00000000
        /*0634*/ 	.short	0x0101
        /*0636*/ 	.byte	0xff
	.zero		1


	//   ....[83]....
        /*0638*/ 	.word	0x00006060
        /*063c*/ 	.word	0x000000ff
        /*0640*/ 	.word	0x00000020
        /*0644*/ 	.short	0x010a
        /*0646*/ 	.byte	0x24
	.zero		1


	//   ....[84]....
        /*0648*/ 	.word	0x000060a0
        /*064c*/ 	.word	0x00000054
        /*0650*/ 	.word	0x00000090
        /*0654*/ 	.short	0x010a
        /*0656*/ 	.byte	0xff
	.zero		1


	//   ....[85]....
        /*0658*/ 	.word	0x00006190
        /*065c*/ 	.word	0x000000ff
        /*0660*/ 	.word	0x00000020
        /*0664*/ 	.short	0x010a
        /*0666*/ 	.byte	0x24
	.zero		1


	//   ....[86]....
        /*0668*/ 	.word	0x00006280
        /*066c*/ 	.word	0x00000054
        /*0670*/ 	.word	0x00000090
        /*0674*/ 	.short	0x010a
        /*0676*/ 	.byte	0xff
	.zero		1


	//   ....[87]....
        /*0678*/ 	.word	0x00006850
        /*067c*/ 	.word	0x00000000
        /*0680*/ 	.word	0x00000000
        /*0684*/ 	.short	0x0101
        /*0686*/ 	.byte	0xff
	.zero		1


	//   ....[88]....
        /*0688*/ 	.word	0x00006860
        /*068c*/ 	.word	0x00000002
        /*0690*/ 	.word	0x00000020
        /*0694*/ 	.short	0x010a
        /*0696*/ 	.byte	0xff
	.zero		1


	//   ....[89]....
        /*0698*/ 	.word	0x00006940
        /*069c*/ 	.word	0x00000002
        /*06a0*/ 	.word	0x00000020
        /*06a4*/ 	.short	0x010a
        /*06a6*/ 	.byte	0xff
	.zero		1


	//   ....[90]....
        /*06a8*/ 	.word	0x00006fa0
        /*06ac*/ 	.word	0x00000010
        /*06b0*/ 	.word	0x00000000
        /*06b4*/ 	.short	0x0101
        /*06b6*/ 	.byte	0xff
	.zero		1


	//   ....[91]....
        /*06b8*/ 	.word	0x00006fc0
        /*06bc*/ 	.word	0x00000000
        /*06c0*/ 	.word	0x00000020
        /*06c4*/ 	.short	0x010a
        /*06c6*/ 	.byte	0xff
	.zero		1


	//   ....[92]....
        /*06c8*/ 	.word	0x00007090
        /*06cc*/ 	.word	0x00000000
        /*06d0*/ 	.word	0x00000020
        /*06d4*/ 	.short	0x010a
        /*06d6*/ 	.byte	0xff
	.zero		1


	//   ....[93]....
        /*06d8*/ 	.word	0x000076f0
        /*06dc*/ 	.word	0x00000010
        /*06e0*/ 	.word	0x00000000
        /*06e4*/ 	.short	0x0101
        /*06e6*/ 	.byte	0xff
	.zero		1


	//   ....[94]....
        /*06e8*/ 	.word	0x00007710
        /*06ec*/ 	.word	0x00000000
        /*06f0*/ 	.word	0x00000020
        /*06f4*/ 	.short	0x010a
        /*06f6*/ 	.byte	0xff
	.zero		1


	//   ....[95]....
        /*06f8*/ 	.word	0x000077e0
        /*06fc*/ 	.word	0x00000000
        /*0700*/ 	.word	0x00000020
        /*0704*/ 	.short	0x010a
        /*0706*/ 	.byte	0xff
	.zero		1


	//   ....[96]....
        /*0708*/ 	.word	0x00007ab0
        /*070c*/ 	.word	0x000000ff
        /*0710*/ 	.word	0x00000000
        /*0714*/ 	.short	0x0101
        /*0716*/ 	.byte	0x04
	.zero		1


	//   ....[97]....
        /*0718*/ 	.word	0x00007ec0
        /*071c*/ 	.word	0x00000000
        /*0720*/ 	.word	0x00000000
        /*0724*/ 	.short	0x0101
        /*0726*/ 	.byte	0xff
	.zero		1


	//   ....[98]....
        /*0728*/ 	.word	0x00008130
        /*072c*/ 	.word	0x000000ff
        /*0730*/ 	.word	0x00000000
        /*0734*/ 	.short	0x0101
        /*0736*/ 	.byte	0x04
	.zero		1


	//   ....[99]....
        /*0738*/ 	.word	0x00008150
        /*073c*/ 	.word	0x00000002
        /*0740*/ 	.word	0x000000e0
        /*0744*/ 	.short	0x010a
        /*0746*/ 	.byte	0xff
	.zero		1


	//   ....[100]....
        /*0748*/ 	.word	0x000081b0
        /*074c*/ 	.word	0x00000002
        /*0750*/ 	.word	0x00000010
        /*0754*/ 	.short	0x010a
        /*0756*/ 	.byte	0xff
	.zero		1


	//   ....[101]....
        /*0758*/ 	.word	0x00008210
        /*075c*/ 	.word	0x00000002
        /*0760*/ 	.word	0x00000010
        /*0764*/ 	.short	0x010a
        /*0766*/ 	.byte	0xff
	.zero		1


	//   ....[102]....
        /*0768*/ 	.word	0x00008260
        /*076c*/ 	.word	0x00000002
        /*0770*/ 	.word	0x00000070
        /*0774*/ 	.short	0x010a
        /*0776*/ 	.byte	0xff
	.zero		1


	//   ....[103]....
        /*0778*/ 	.word	0x000082c0
        /*077c*/ 	.word	0x00000000
        /*0780*/ 	.word	0x00000000
        /*0784*/ 	.short	0x010a
        /*0786*/ 	.byte	0xff
	.zero		1


	//   ....[104]....
        /*0788*/ 	.word	0x00008310
        /*078c*/ 	.word	0x00000000
        /*0790*/ 	.word	0x000000d0
        /*0794*/ 	.short	0x010a
        /*0796*/ 	.byte	0xff
	.zero		1


	//   ....[105]....
        /*0798*/ 	.word	0x00008370
        /*079c*/ 	.word	0x00000000
        /*07a0*/ 	.word	0x00000080
        /*07a4*/ 	.short	0x010a
        /*07a6*/ 	.byte	0xff
	.zero		1


	//   ....[106]....
        /*07a8*/ 	.word	0x000083c0
        /*07ac*/ 	.word	0x00000000
        /*07b0*/ 	.word	0x00000070
        /*07b4*/ 	.short	0x010a
        /*07b6*/ 	.byte	0xff
	.zero		1


	//   ....[107]....
        /*07b8*/ 	.word	0x00008420
        /*07bc*/ 	.word	0x00000000
        /*07c0*/ 	.word	0x00000080
        /*07c4*/ 	.short	0x010a
        /*07c6*/ 	.byte	0xff
	.zero		1


	//   ....[108]....
        /*07c8*/ 	.word	0x00008470
        /*07cc*/ 	.word	0x00000000
        /*07d0*/ 	.word	0x00000070
        /*07d4*/ 	.short	0x010a
        /*07d6*/ 	.byte	0xff
	.zero		1


	//   ....[109]....
        /*07d8*/ 	.word	0x000084e0
        /*07dc*/ 	.word	0x00000002
        /*07e0*/ 	.word	0x000000b0
        /*07e4*/ 	.short	0x010a
        /*07e6*/ 	.byte	0xff
	.zero		1


	//   ....[110]....
        /*07e8*/ 	.word	0x00008540
        /*07ec*/ 	.word	0x00000000
        /*07f0*/ 	.word	0x00000000
        /*07f4*/ 	.short	0x010a
        /*07f6*/ 	.byte	0xff
	.zero		1


	//   ....[111]....
        /*07f8*/ 	.word	0x000085a0
        /*07fc*/ 	.word	0x00000000
        /*0800*/ 	.word	0x00000000
        /*0804*/ 	.short	0x010a
        /*0806*/ 	.byte	0xff
	.zero		1


	//   ....[112]....
        /*0808*/ 	.word	0x00008600
        /*080c*/ 	.word	0x00000000
        /*0810*/ 	.word	0x00000000
        /*0814*/ 	.short	0x010a
        /*0816*/ 	.byte	0xff
	.zero		1


	//   ....[113]....
        /*0818*/ 	.word	0x00008660
        /*081c*/ 	.word	0x00000000
        /*0820*/ 	.word	0x00000000
        /*0824*/ 	.short	0x010a
        /*0826*/ 	.byte	0xff
	.zero		1


	//   ....[114]....
        /*0828*/ 	.word	0x000086c0
        /*082c*/ 	.word	0x00000000
        /*0830*/ 	.word	0x00000000
        /*0834*/ 	.short	0x010a
        /*0836*/ 	.byte	0xff
	.zero		1


	//   ....[115]....
        /*0838*/ 	.word	0x00008710
        /*083c*/ 	.word	0x00000000
        /*0840*/ 	.word	0x00000070
        /*0844*/ 	.short	0x010a
        /*0846*/ 	.byte	0xff
	.zero		1


	//   ....[116]....
        /*0848*/ 	.word	0x00008770
        /*084c*/ 	.word	0x00000000
        /*0850*/ 	.word	0x00000068
        /*0854*/ 	.short	0x010a
        /*0856*/ 	.byte	0xff
	.zero		1


	//   ....[117]....
        /*0858*/ 	.word	0x000087d0
        /*085c*/ 	.word	0x00000000
        /*0860*/ 	.word	0x00000040
        /*0864*/ 	.short	0x010a
        /*0866*/ 	.byte	0xff
	.zero		1


	//   ....[118]....
        /*0868*/ 	.word	0x00008830
        /*086c*/ 	.word	0x00000000
        /*0870*/ 	.word	0x00000048
        /*0874*/ 	.short	0x010a
        /*0876*/ 	.byte	0xff
	.zero		1


	//   ....[119]....
        /*0878*/ 	.word	0x00008890
        /*087c*/ 	.word	0x00000000
        /*0880*/ 	.word	0x00000050
        /*0884*/ 	.short	0x010a
        /*0886*/ 	.byte	0xff
	.zero		1


	//   ....[120]....
        /*0888*/ 	.word	0x000088f0
        /*088c*/ 	.word	0x00000000
        /*0890*/ 	.word	0x00000058
        /*0894*/ 	.short	0x010a
        /*0896*/ 	.byte	0xff
	.zero		1


	//   ....[121]....
        /*0898*/ 	.word	0x00008950
        /*089c*/ 	.word	0x00000000
        /*08a0*/ 	.word	0x00000040
        /*08a4*/ 	.short	0x010a
        /*08a6*/ 	.byte	0xff
	.zero		1


	//   ....[122]....
        /*08a8*/ 	.word	0x000089b0
        /*08ac*/ 	.word	0x00000000
        /*08b0*/ 	.word	0x00000048
        /*08b4*/ 	.short	0x010a
        /*08b6*/ 	.byte	0xff
	.zero		1


	//   ....[123]....
        /*08b8*/ 	.word	0x00008a10
        /*08bc*/ 	.word	0x00000000
        /*08c0*/ 	.word	0x00000050
        /*08c4*/ 	.short	0x010a
        /*08c6*/ 	.byte	0xff
	.zero		1


	//   ....[124]....
        /*08c8*/ 	.word	0x00008a60
        /*08cc*/ 	.word	0x00000000
        /*08d0*/ 	.word	0x00000070
        /*08d4*/ 	.short	0x010a
        /*08d6*/ 	.byte	0xff
	.zero		1


	//   ....[125]....
        /*08d8*/ 	.word	0x00008ac0
        /*08dc*/ 	.word	0x00000002
        /*08e0*/ 	.word	0x00000020
        /*08e4*/ 	.short	0x010a
        /*08e6*/ 	.byte	0xff
	.zero		1


	//   ....[126]....
        /*08e8*/ 	.word	0x00008b10
        /*08ec*/ 	.word	0x00000054
        /*08f0*/ 	.word	0x00000090
        /*08f4*/ 	.short	0x010a
        /*08f6*/ 	.byte	0xff
	.zero		1


	//   ....[127]....
        /*08f8*/ 	.word	0x00008b60
        /*08fc*/ 	.word	0x00000002
        /*0900*/ 	.word	0x00000020
        /*0904*/ 	.short	0x010a
        /*0906*/ 	.byte	0xff
	.zero		1


	//   ....[128]....
        /*0908*/ 	.word	0x00008bb0
        /*090c*/ 	.word	0x00000000
        /*0910*/ 	.word	0x00000020
        /*0914*/ 	.short	0x010a
        /*0916*/ 	.byte	0xff
	.zero		1


	//   ....[129]....
        /*0918*/ 	.word	0x00008c00
        /*091c*/ 	.word	0x00000000
        /*0920*/ 	.word	0x00000020
        /*0924*/ 	.short	0x010a
        /*0926*/ 	.byte	0xff
	.zero		1


	//----- nvinfo : EIATTR_NUM_MBARRIERS
	.align		4
.L_47:
        /*0928*/ 	.byte	0x03, 0x38
        /*092a*/ 	.short	0x001e


	//----- nvinfo : EIATTR_EXIT_INSTR_OFFSETS
	.align		4
        /*092c*/ 	.byte	0x04, 0x1c
        /*092e*/ 	.short	(.L_49 - .L_48)


	//   ....[0]....
.L_48:
        /*0930*/ 	.word	0x00002840


	//   ....[1]....
        /*0934*/ 	.word	0x00002d30


	//   ....[2]....
        /*0938*/ 	.word	0x00002d90


	//   ....[3]....
        /*093c*/ 	.word	0x000041d0


	//   ....[4]....
        /*0940*/ 	.word	0x00005200


	//   ....[5]....
        /*0944*/ 	.word	0x00005240


	//   ....[6]....
        /*0948*/ 	.word	0x00008020


	//   ....[7]....
        /*094c*/ 	.word	0x000080a0


	//   ....[8]....
        /*0950*/ 	.word	0x000080d0


	//   ....[9]....
        /*0954*/ 	.word	0x00008140


	//----- nvinfo : EIATTR_MAX_THREADS
	.align		4
.L_49:
        /*0958*/ 	.byte	0x04, 0x05
        /*095a*/ 	.short	(.L_51 - .L_50)
.L_50:
        /*095c*/ 	.word	0x00000100
        /*0960*/ 	.word	0x00000001
        /*0964*/ 	.word	0x00000001


	//----- nvinfo : EIATTR_CRS_STACK_SIZE
	.align		4
.L_51:
        /*0968*/ 	.byte	0x04, 0x1e
        /*096a*/ 	.short	(.L_53 - .L_52)
.L_52:
        /*096c*/ 	.word	0x00000000


	//----- nvinfo : EIATTR_CBANK_PARAM_SIZE
	.align		4
.L_53:
        /*0970*/ 	.byte	0x03, 0x19
        /*0972*/ 	.short	0x0800


	//----- nvinfo : EIATTR_PARAM_CBANK
	.align		4
        /*0974*/ 	.byte	0x04, 0x0a
        /*0976*/ 	.short	(.L_55 - .L_54)
	.align		4
.L_54:
        /*0978*/ 	.word	index@(.nv.constant0._ZN7cutlass13device_kernelINS_4gemm6kernel13GemmUniversalIN4cute5tupleIJiiiiEEENS1_10collective13CollectiveMmaINS1_35MainloopSm100TmaUmmaWarpSpecializedILi2ELi2ELi4ENS5_IJNS4_1CILi1EEESB_SB_EEEEENS5_IJNSA_ILi128EEENSA_ILi64EEESE_EEEfNS5_IJlSB_lEEEfSH_NS4_8TiledMMAINS4_8MMA_AtomIJNS4_17SM100_MMA_TF32_SSINS_10tfloat32_tESL_fLi128ELi64ELNS4_4UMMA5MajorE0ELSN_0ELNSM_7ScaleInE0ELSO_0EEEEEENS4_6LayoutISC_NS5_IJNSA_ILi0EEESS_SS_EEEEENS5_IJNS4_10UnderscoreESV_SV_EEEEENS4_13SM90_TMA_LOADENS4_14ComposedLayoutINS4_7SwizzleILi3ELi4ELi3EEENS4_18smem_ptr_flag_bitsILi32EEENSR_INS5_IJNSA_ILi8EEENSA_ILi32EEEEEENS5_IJS15_SB_EEEEEEEvNS4_8identityESY_S19_vS1A_EENS_8epilogue10collective18CollectiveEpilogueINS1C_23Sm100TmaWarpSpecializedILi4ELi2ELi16ELb1ELb0EEEJSG_NS5_IJNSR_ISE_SB_EENSR_INSA_ILi16EEESB_EEEEEfSH_fSH_NS1C_6fusion15FusionCallbacksIS1G_NS1L_17LinearCombinationIffffLNS_15FloatRoundStyleE2EEESG_S1K_JEEENS4_5SM1004TMEM4LOAD26SM100_TMEM_LOAD_32dp32b16xESY_NSZ_INS10_ILi2ELi4ELi3EEES13_NSR_INS5_IJS14_S1I_EEENS5_IJS1I_SB_EEEEEEENS4_39AutoVectorizingCopyWithAssumedAlignmentILi128EEENS4_14SM90_TMA_STOREES1Z_S21_S21_EEEvvEEEEvNT_6ParamsE)
        /*097c*/ 	.short	0x0380
        /*097e*/ 	.short	0x0800


	//----- nvinfo : EIATTR_SW_WAR
	.align		4
.L_55:
        /*0980*/ 	.byte	0x04, 0x36
        /*0982*/ 	.short	(.L_57 - .L_56)
.L_56:
        /*0984*/ 	.word	0x00000008
.L_57:


//--------------------- .nv.callgraph             --------------------------
	.section	.nv.callgraph,"",@"SHT_CUDA_CALLGRAPH"
	.align	4
	.sectionentsize	8
	.align		4
        /*0000*/ 	.word	0x00000000
	.align		4
        /*0004*/ 	.word	0xffffffff
	.align		4
        /*0008*/ 	.word	index@(_ZN7cutlass13device_kernelINS_4gemm6kernel13GemmUniversalIN4cute5tupleIJiiiiEEENS1_10collective13CollectiveMmaINS1_35MainloopSm100TmaUmmaWarpSpecializedILi2ELi2ELi4ENS5_IJNS4_1CILi1EEESB_SB_EEEEENS5_IJNSA_ILi128EEENSA_ILi64EEESE_EEEfNS5_IJlSB_lEEEfSH_NS4_8TiledMMAINS4_8MMA_AtomIJNS4_17SM100_MMA_TF32_SSINS_10tfloat32_tESL_fLi128ELi64ELNS4_4UMMA5MajorE0ELSN_0ELNSM_7ScaleInE0ELSO_0EEEEEENS4_6LayoutISC_NS5_IJNSA_ILi0EEESS_SS_EEEEENS5_IJNS4_10UnderscoreESV_SV_EEEEENS4_13SM90_TMA_LOADENS4_14ComposedLayoutINS4_7SwizzleILi3ELi4ELi3EEENS4_18smem_ptr_flag_bitsILi32EEENSR_INS5_IJNSA_ILi8EEENSA_ILi32EEEEEENS5_IJS15_SB_EEEEEEEvNS4_8identityESY_S19_vS1A_EENS_8epilogue10collective18CollectiveEpilogueINS1C_23Sm100TmaWarpSpecializedILi4ELi2ELi16ELb1ELb0EEEJSG_NS5_IJNSR_ISE_SB_EENSR_INSA_ILi16EEESB_EEEEEfSH_fSH_NS1C_6fusion15FusionCallbacksIS1G_NS1L_17LinearCombinationIffffLNS_15FloatRoundStyleE2EEESG_S1K_JEEENS4_5SM1004TMEM4LOAD26SM100_TMEM_LOAD_32dp32b16xESY_NSZ_INS10_ILi2ELi4ELi3EEES13_NSR_INS5_IJS14_S1I_EEENS5_IJS1I_SB_EEEEEEENS4_39AutoVectorizingCopyWithAssumedAlignmentILi128EEENS4_14SM90_TMA_STOREES1Z_S21_S21_EEEvvEEEEvNT_6ParamsE)
	.align		4
        /*000c*/ 	.word	index@(__assertfail)
	.align		4
        /*0010*/ 	.word	0x00000000
	.align		4
        /*0014*/ 	.word	0xfffffffe
	.align		4
        /*0018*/ 	.word	0x00000000
	.align		4
        /*001c*/ 	.word	0xfffffffd
	.align		4
        /*0020*/ 	.word	0x00000000
	.align		4
        /*0024*/ 	.word	0xfffffffc


//--------------------- .nv.constant4             --------------------------
	.section	.nv.constant4,"a",@progbits
	.align	8
	.align		8
.nv.constant4:
        /*0000*/ 	.dword	__assertfail
	.align		8
        /*0008*/ 	.dword	__unnamed_1
	.align		8
        /*0010*/ 	.dword	__unnamed_2
	.align		8
        /*0018*/ 	.dword	_ZN40_INTERNAL_2a721ed2_4_k_cu_00bd1086_292144cuda3std3__45__cpo5beginE
	.align		8
        /*0020*/ 	.dword	_ZN40_INTERNAL_2a721ed2_4_k_cu_00bd1086_292144cuda3std3__45__cpo3endE
	.align		8
        /*0028*/ 	.dword	_ZN40_INTERNAL_2a721ed2_4_k_cu_00bd1086_292144cuda3std3__45__cpo6cbeginE
	.align		8
        /*0030*/ 	.dword	_ZN40_INTERNAL_2a721ed2_4_k_cu_00bd1086_292144cuda3std3__45__cpo4cendE
	.align		8
        /*0038*/ 	.dword	_ZN40_INTERNAL_2a721ed2_4_k_cu_00bd1086_292144cuda3std3__442_GLOBAL__N__2a721ed2_4_k_cu_00bd1086_292146ignoreE
	.align		8
        /*0040*/ 	.dword	_ZN40_INTERNAL_2a721ed2_4_k_cu_00bd1086_292144cuda3std3__419piecewise_constructE
	.align		8
        /*0048*/ 	.dword	_ZN40_INTERNAL_2a721ed2_4_k_cu_00bd1086_292144cuda3std3__48in_placeE
	.align		8
        /*0050*/ 	.dword	_ZN40_INTERNAL_2a721ed2_4_k_cu_00bd1086_292144cuda3std6ranges3__45__cpo4swapE
	.align		8
        /*0058*/ 	.dword	_ZN40_INTERNAL_2a721ed2_4_k_cu_00bd1086_292144cuda3std6ranges3__45__cpo9iter_moveE
	.align		8
        /*0060*/ 	.dword	_ZN40_INTERNAL_2a721ed2_4_k_cu_00bd1086_292144cute7productE
	.align		8
        /*0068*/ 	.dword	_ZN40_INTERNAL_2a721ed2_4_k_cu_00bd1086_292144cute1_E
	.align		8
        /*0070*/ 	.dword	$str$25
	.align		8
        /*0078*/ 	.dword	$str$26
	.align		8
        /*0080*/ 	.dword	$str$27
	.align		8
        /*0088*/ 	.dword	$str$28


//--------------------- .text._ZN7cutlass13device_kernelINS_4gemm6kernel13GemmUniversalIN4cute5tupleIJiiiiEEENS1_10collective13CollectiveMmaINS1_35MainloopSm100TmaUmmaWarpSpecializedILi2ELi2ELi4ENS5_IJNS4_1CILi1EEESB_SB_EEEEENS5_IJNSA_ILi128EEENSA_ILi64EEESE_EEEfNS5_IJlSB_lEEEfSH_NS4_8TiledMMAINS4_8MMA_AtomIJNS4_17SM100_MMA_TF32_SSINS_10tfloat32_tESL_fLi128ELi64ELNS4_4UMMA5MajorE0ELSN_0ELNSM_7ScaleInE0ELSO_0EEEEEENS4_6LayoutISC_NS5_IJNSA_ILi0EEESS_SS_EEEEENS5_IJNS4_10UnderscoreESV_SV_EEEEENS4_13SM90_TMA_LOADENS4_14ComposedLayoutINS4_7SwizzleILi3ELi4ELi3EEENS4_18smem_ptr_flag_bitsILi32EEENSR_INS5_IJNSA_ILi8EEENSA_ILi32EEEEEENS5_IJS15_SB_EEEEEEEvNS4_8identityESY_S19_vS1A_EENS_8epilogue10collective18CollectiveEpilogueINS1C_23Sm100TmaWarpSpecializedILi4ELi2ELi16ELb1ELb0EEEJSG_NS5_IJNSR_ISE_SB_EENSR_INSA_ILi16EEESB_EEEEEfSH_fSH_NS1C_6fusion15FusionCallbacksIS1G_NS1L_17LinearCombinationIffffLNS_15FloatRoundStyleE2EEESG_S1K_JEEENS4_5SM1004TMEM4LOAD26SM100_TMEM_LOAD_32dp32b16xESY_NSZ_INS10_ILi2ELi4ELi3EEES13_NSR_INS5_IJS14_S1I_EEENS5_IJS1I_SB_EEEEEEENS4_39AutoVectorizingCopyWithAssumedAlignmentILi128EEENS4_14SM90_TMA_STOREES1Z_S21_S21_EEEvvEEEEvNT_6ParamsE --------------------------
	.section	.text._ZN7cutlass13device_kernelINS_4gemm6kernel13GemmUniversalIN4cute5tupleIJiiiiEEENS1_10collective13CollectiveMmaINS1_35MainloopSm100TmaUmmaWarpSpecializedILi2ELi2ELi4ENS5_IJNS4_1CILi1EEESB_SB_EEEEENS5_IJNSA_ILi128EEENSA_ILi64EEESE_EEEfNS5_IJlSB_lEEEfSH_NS4_8TiledMMAINS4_8MMA_AtomIJNS4_17SM100_MMA_TF32_SSINS_10tfloat32_tESL_fLi128ELi64ELNS4_4UMMA5MajorE0ELSN_0ELNSM_7ScaleInE0ELSO_0EEEEEENS4_6LayoutISC_NS5_IJNSA_ILi0EEESS_SS_EEEEENS5_IJNS4_10UnderscoreESV_SV_EEEEENS4_13SM90_TMA_LOADENS4_14ComposedLayoutINS4_7SwizzleILi3ELi4ELi3EEENS4_18smem_ptr_flag_bitsILi32EEENSR_INS5_IJNSA_ILi8EEENSA_ILi32EEEEEENS5_IJS15_SB_EEEEEEEvNS4_8identityESY_S19_vS1A_EENS_8epilogue10collective18CollectiveEpilogueINS1C_23Sm100TmaWarpSpecializedILi4ELi2ELi16ELb1ELb0EEEJSG_NS5_IJNSR_ISE_SB_EENSR_INSA_ILi16EEESB_EEEEEfSH_fSH_NS1C_6fusion15FusionCallbacksIS1G_NS1L_17LinearCombinationIffffLNS_15FloatRoundStyleE2EEESG_S1K_JEEENS4_5SM1004TMEM4LOAD26SM100_TMEM_LOAD_32dp32b16xESY_NSZ_INS10_ILi2ELi4ELi3EEES13_NSR_INS5_IJS14_S1I_EEENS5_IJS1I_SB_EEEEEEENS4_39AutoVectorizingCopyWithAssumedAlignmentILi128EEENS4_14SM90_TMA_STOREES1Z_S21_S21_EEEvvEEEEvNT_6ParamsE,"ax",@progbits
	.align	128
.text._ZN7cutlass13device_kernelINS_4gemm6kernel13GemmUniversalIN4cute5tupleIJiiiiEEENS1_10collective13CollectiveMmaINS1_35MainloopSm100TmaUmmaWarpSpecializedILi2ELi2ELi4ENS5_IJNS4_1CILi1EEESB_SB_EEEEENS5_IJNSA_ILi128EEENSA_ILi64EEESE_EEEfNS5_IJlSB_lEEEfSH_NS4_8TiledMMAINS4_8MMA_AtomIJNS4_17SM100_MMA_TF32_SSINS_10tfloat32_tESL_fLi128ELi64ELNS4_4UMMA5MajorE0ELSN_0ELNSM_7ScaleInE0ELSO_0EEEEEENS4_6LayoutISC_NS5_IJNSA_ILi0EEESS_SS_EEEEENS5_IJNS4_10UnderscoreESV_SV_EEEEENS4_13SM90_TMA_LOADENS4_14ComposedLayoutINS4_7SwizzleILi3ELi4ELi3EEENS4_18smem_ptr_flag_bitsILi32EEENSR_INS5_IJNSA_ILi8EEENSA_ILi32EEEEEENS5_IJS15_SB_EEEEEEEvNS4_8identityESY_S19_vS1A_EENS_8epilogue10collective18CollectiveEpilogueINS1C_23Sm100TmaWarpSpecializedILi4ELi2ELi16ELb1ELb0EEEJSG_NS5_IJNSR_ISE_SB_EENSR_INSA_ILi16EEESB_EEEEEfSH_fSH_NS1C_6fusion15FusionCallbacksIS1G_NS1L_17LinearCombinationIffffLNS_15FloatRoundStyleE2EEESG_S1K_JEEENS4_5SM1004TMEM4LOAD26SM100_TMEM_LOAD_32dp32b16xESY_NSZ_INS10_ILi2ELi4ELi3EEES13_NSR_INS5_IJS14_S1I_EEENS5_IJS1I_SB_EEEEEEENS4_39AutoVectorizingCopyWithAssumedAlignmentILi128EEENS4_14SM90_TMA_STOREES1Z_S21_S21_EEEvvEEEEvNT_6ParamsE:
        .type           _ZN7cutlass13device_kernelINS_4gemm6kernel13GemmUniversalIN4cute5tupleIJiiiiEEENS1_10collective13CollectiveMmaINS1_35MainloopSm100TmaUmmaWarpSpecializedILi2ELi2ELi4ENS5_IJNS4_1CILi1EEESB_SB_EEEEENS5_IJNSA_ILi128EEENSA_ILi64EEESE_EEEfNS5_IJlSB_lEEEfSH_NS4_8TiledMMAINS4_8MMA_AtomIJNS4_17SM100_MMA_TF32_SSINS_10tfloat32_tESL_fLi128ELi64ELNS4_4UMMA5MajorE0ELSN_0ELNSM_7ScaleInE0ELSO_0EEEEEENS4_6LayoutISC_NS5_IJNSA_ILi0EEESS_SS_EEEEENS5_IJNS4_10UnderscoreESV_SV_EEEEENS4_13SM90_TMA_LOADENS4_14ComposedLayoutINS4_7SwizzleILi3ELi4ELi3EEENS4_18smem_ptr_flag_bitsILi32EEENSR_INS5_IJNSA_ILi8EEENSA_ILi32EEEEEENS5_IJS15_SB_EEEEEEEvNS4_8identityESY_S19_vS1A_EENS_8epilogue10collective18CollectiveEpilogueINS1C_23Sm100TmaWarpSpecializedILi4ELi2ELi16ELb1ELb0EEEJSG_NS5_IJNSR_ISE_SB_EENSR_INSA_ILi16EEESB_EEEEEfSH_fSH_NS1C_6fusion15FusionCallbacksIS1G_NS1L_17LinearCombinationIffffLNS_15FloatRoundStyleE2EEESG_S1K_JEEENS4_5SM1004TMEM4LOAD26SM100_TMEM_LOAD_32dp32b16xESY_NSZ_INS10_ILi2ELi4ELi3EEES13_NSR_INS5_IJS14_S1I_EEENS5_IJS1I_SB_EEEEEEENS4_39AutoVectorizingCopyWithAssumedAlignmentILi128EEENS4_14SM90_TMA_STOREES1Z_S21_S21_EEEvvEEEEvNT_6ParamsE,@function
        .size           _ZN7cutlass13device_kernelINS_4gemm6kernel13GemmUniversalIN4cute5tupleIJiiiiEEENS1_10collective13CollectiveMmaINS1_35MainloopSm100TmaUmmaWarpSpecializedILi2ELi2ELi4ENS5_IJNS4_1CILi1EEESB_SB_EEEEENS5_IJNSA_ILi128EEENSA_ILi64EEESE_EEEfNS5_IJlSB_lEEEfSH_NS4_8TiledMMAINS4_8MMA_AtomIJNS4_17SM100_MMA_TF32_SSINS_10tfloat32_tESL_fLi128ELi64ELNS4_4UMMA5MajorE0ELSN_0ELNSM_7ScaleInE0ELSO_0EEEEEENS4_6LayoutISC_NS5_IJNSA_ILi0EEESS_SS_EEEEENS5_IJNS4_10UnderscoreESV_SV_EEEEENS4_13SM90_TMA_LOADENS4_14ComposedLayoutINS4_7SwizzleILi3ELi4ELi3EEENS4_18smem_ptr_flag_bitsILi32EEENSR_INS5_IJNSA_ILi8EEENSA_ILi32EEEEEENS5_IJS15_SB_EEEEEEEvNS4_8identityESY_S19_vS1A_EENS_8epilogue10collective18CollectiveEpilogueINS1C_23Sm100TmaWarpSpecializedILi4ELi2ELi16ELb1ELb0EEEJSG_NS5_IJNSR_ISE_SB_EENSR_INSA_ILi16EEESB_EEEEEfSH_fSH_NS1C_6fusion15FusionCallbacksIS1G_NS1L_17LinearCombinationIffffLNS_15FloatRoundStyleE2EEESG_S1K_JEEENS4_5SM1004TMEM4LOAD26SM100_TMEM_LOAD_32dp32b16xESY_NSZ_INS10_ILi2ELi4ELi3EEES13_NSR_INS5_IJS14_S1I_EEENS5_IJS1I_SB_EEEEEEENS4_39AutoVectorizingCopyWithAssumedAlignmentILi128EEENS4_14SM90_TMA_STOREES1Z_S21_S21_EEEvvEEEEvNT_6ParamsE,(.L_x_174 - _ZN7cutlass13device_kernelINS_4gemm6kernel13GemmUniversalIN4cute5tupleIJiiiiEEENS1_10collective13CollectiveMmaINS1_35MainloopSm100TmaUmmaWarpSpecializedILi2ELi2ELi4ENS5_IJNS4_1CILi1EEESB_SB_EEEEENS5_IJNSA_ILi128EEENSA_ILi64EEESE_EEEfNS5_IJlSB_lEEEfSH_NS4_8TiledMMAINS4_8MMA_AtomIJNS4_17SM100_MMA_TF32_SSINS_10tfloat32_tESL_fLi128ELi64ELNS4_4UMMA5MajorE0ELSN_0ELNSM_7ScaleInE0ELSO_0EEEEEENS4_6LayoutISC_NS5_IJNSA_ILi0EEESS_SS_EEEEENS5_IJNS4_10UnderscoreESV_SV_EEEEENS4_13SM90_TMA_LOADENS4_14ComposedLayoutINS4_7SwizzleILi3ELi4ELi3EEENS4_18smem_ptr_flag_bitsILi32EEENSR_INS5_IJNSA_ILi8EEENSA_ILi32EEEEEENS5_IJS15_SB_EEEEEEEvNS4_8identityESY_S19_vS1A_EENS_8epilogue10collective18CollectiveEpilogueINS1C_23Sm100TmaWarpSpecializedILi4ELi2ELi16ELb1ELb0EEEJSG_NS5_IJNSR_ISE_SB_EENSR_INSA_ILi16EEESB_EEEEEfSH_fSH_NS1C_6fusion15FusionCallbacksIS1G_NS1L_17LinearCombinationIffffLNS_15FloatRoundStyleE2EEESG_S1K_JEEENS4_5SM1004TMEM4LOAD26SM100_TMEM_LOAD_32dp32b16xESY_NSZ_INS10_ILi2ELi4ELi3EEES13_NSR_INS5_IJS14_S1I_EEENS5_IJS1I_SB_EEEEEEENS4_39AutoVectorizingCopyWithAssumedAlignmentILi128EEENS4_14SM90_TMA_STOREES1Z_S21_S21_EEEvvEEEEvNT_6ParamsE)
        .other          _ZN7cutlass13device_kernelINS_4gemm6kernel13GemmUniversalIN4cute5tupleIJiiiiEEENS1_10collective13CollectiveMmaINS1_35MainloopSm100TmaUmmaWarpSpecializedILi2ELi2ELi4ENS5_IJNS4_1CILi1EEESB_SB_EEEEENS5_IJNSA_ILi128EEENSA_ILi64EEESE_EEEfNS5_IJlSB_lEEEfSH_NS4_8TiledMMAINS4_8MMA_AtomIJNS4_17SM100_MMA_TF32_SSINS_10tfloat32_tESL_fLi128ELi64ELNS4_4UMMA5MajorE0ELSN_0ELNSM_7ScaleInE0ELSO_0EEEEEENS4_6LayoutISC_NS5_IJNSA_ILi0EEESS_SS_EEEEENS5_IJNS4_10UnderscoreESV_SV_EEEEENS4_13SM90_TMA_LOADENS4_14ComposedLayoutINS4_7SwizzleILi3ELi4ELi3EEENS4_18smem_ptr_flag_bitsILi32EEENSR_INS5_IJNSA_ILi8EEENSA_ILi32EEEEEENS5_IJS15_SB_EEEEEEEvNS4_8identityESY_S19_vS1A_EENS_8epilogue10collective18CollectiveEpilogueINS1C_23Sm100TmaWarpSpecializedILi4ELi2ELi16ELb1ELb0EEEJSG_NS5_IJNSR_ISE_SB_EENSR_INSA_ILi16EEESB_EEEEEfSH_fSH_NS1C_6fusion15FusionCallbacksIS1G_NS1L_17LinearCombinationIffffLNS_15FloatRoundStyleE2EEESG_S1K_JEEENS4_5SM1004TMEM4LOAD26SM100_TMEM_LOAD_32dp32b16xESY_NSZ_INS10_ILi2ELi4ELi3EEES13_NSR_INS5_IJS14_S1I_EEENS5_IJS1I_SB_EEEEEEENS4_39AutoVectorizingCopyWithAssumedAlignmentILi128EEENS4_14SM90_TMA_STOREES1Z_S21_S21_EEEvvEEEEvNT_6ParamsE,@"STO_CUDA_ENTRY STV_DEFAULT"
_ZN7cutlass13device_kernelINS_4gemm6kernel13GemmUniversalIN4cute5tupleIJiiiiEEENS1_10collective13CollectiveMmaINS1_35MainloopSm100TmaUmmaWarpSpecializedILi2ELi2ELi4ENS5_IJNS4_1CILi1EEESB_SB_EEEEENS5_IJNSA_ILi128EEENSA_ILi64EEESE_EEEfNS5_IJlSB_lEEEfSH_NS4_8TiledMMAINS4_8MMA_AtomIJNS4_17SM100_MMA_TF32_SSINS_10tfloat32_tESL_fLi128ELi64ELNS4_4UMMA5MajorE0ELSN_0ELNSM_7ScaleInE0ELSO_0EEEEEENS4_6LayoutISC_NS5_IJNSA_ILi0EEESS_SS_EEEEENS5_IJNS4_10UnderscoreESV_SV_EEEEENS4_13SM90_TMA_LOADENS4_14ComposedLayoutINS4_7SwizzleILi3ELi4ELi3EEENS4_18smem_ptr_flag_bitsILi32EEENSR_INS5_IJNSA_ILi8EEENSA_ILi32EEEEEENS5_IJS15_SB_EEEEEEEvNS4_8identityESY_S19_vS1A_EENS_8epilogue10collective18CollectiveEpilogueINS1C_23Sm100TmaWarpSpecializedILi4ELi2ELi16ELb1ELb0EEEJSG_NS5_IJNSR_ISE_SB_EENSR_INSA_ILi16EEESB_EEEEEfSH_fSH_NS1C_6fusion15FusionCallbacksIS1G_NS1L_17LinearCombinationIffffLNS_15FloatRoundStyleE2EEESG_S1K_JEEENS4_5SM1004TMEM4LOAD26SM100_TMEM_LOAD_32dp32b16xESY_NSZ_INS10_ILi2ELi4ELi3EEES13_NSR_INS5_IJS14_S1I_EEENS5_IJS1I_SB_EEEEEEENS4_39AutoVectorizingCopyWithAssumedAlignmentILi128EEENS4_14SM90_TMA_STOREES1Z_S21_S21_EEEvvEEEEvNT_6ParamsE:
[----:B------:R-:W1:Y:S01]  /*0000*/  LDC R1, c[0x0][0x37c] ;  /* 0x0000df00ff017b82 */ /* 0x000e620000000800 */
[----:B------:R-:W2:Y:S01]  /*0010*/  S2R R77, SR_TID.X ;  /* 0x00000000004d7919 */ /* 0x000ea20000002100 */
[----:B------:R-:W3:Y:S01]  /*0020*/  LDCU.64 UR8, c[0x0][0x890] ;  /* 0x00011200ff0877ac */ /* 0x000ee20008000a00 */
[----:B------:R-:W-:Y:S02]  /*0030*/  PRMT R64, RZ, 0x7610, R64 ;  /* 0x00007610ff407816 */ /* 0x000fe40000000040 */
[----:B------:R-:W-:Y:S01]  /*0040*/  ELECT P5, URZ, PT ;  /* 0x0000000000ff782f */ /* 0x000fe200038a0000 */
[----:B------:R-:W4:Y:S01]  /*0050*/  LDCU.64 UR52, c[0x0][0x358] ;  /* 0x00006b00ff3477ac */ /* 0x000f220008000a00 */
[----:B---3--:R-:W-:-:S04]  /*0060*/  UISETP.NE.U32.AND UP0, UPT, UR8, URZ, UPT ;  /* 0x000000ff0800728c */ /* 0x008fc8000bf05070 */
[----:B------:R-:W-:Y:S01]  /*0070*/  UISETP.NE.AND.EX UP0, UPT, UR9, URZ, UPT, UP0 ;  /* 0x000000ff0900728c */ /* 0x000fe2000bf05300 */
[----:B--2---:R-:W-:-:S05]  /*0080*/  SHF.R.U32.HI R68, RZ, 0x5, R77 ;  /* 0x00000005ff447819 */ /* 0x004fca000001164d */
[----:B------:R-:W2:Y:S02]  /*0090*/  SHFL.IDX PT, R0, R68, RZ, 0x1f ;  /* 0x00001fff44007589 */ /* 0x000ea400000e0000 */
[----:B--2---:R-:W-:Y:S01]  /*00a0*/  R2UR UR10, R0 ;  /* 0x00000000000a72ca */ /* 0x004fe200000e0000 */
[----:B-1--4-:R-:W-:-:S14]  /*00b0*/  BRA.U UP0, `(.L_x_0) ;  /* 0x00000001002c7547 */ /* 0x012fdc000b800000 */
[----:B------:R-:W1:Y:S02]  /*00c0*/  LDCU.64 UR4, c[0x0][0x888] ;  /* 0x00011100ff0477ac */ /* 0x000e640008000a00 */
[----:B-1----:R-:W-:-:S04]  /*00d0*/  UISETP.NE.U32.AND UP0, UPT, UR4, URZ, UPT ;  /* 0x000000ff0400728c */ /* 0x002fc8000bf05070 */
[----:B------:R-:W-:-:S09]  /*00e0*/  UISETP.NE.AND.EX UP0, UPT, UR5, URZ, UPT, UP0 ;  /* 0x000000ff0500728c */ /* 0x000fd2000bf05300 */
[----:B------:R-:W-:Y:S05]  /*00f0*/  BRA.U !UP0, `(.L_x_1) ;  /* 0x0000000108107547 */ /* 0x000fea000b800000 */
[----:B------:R-:W1:Y:S02]  /*0100*/  LDC.64 R2, c[0x0][0x888] ;  /* 0x00022200ff027b82 */ /* 0x000e640000000a00 */
[----:B-1----:R1:W5:Y:S01]  /*0110*/  LDG.E R35, desc[UR52][R2.64] ;  /* 0x0000003402237981 */ /* 0x002362000c1e1900 */
[----:B------:R-:W-:Y:S01]  /*0120*/  HFMA2 R64, -RZ, RZ, 0, 5.9604644775390625e-08 ;  /* 0x00000001ff407431 */ /* 0x000fe200000001ff */
[----:B------:R-:W-:Y:S05]  /*0130*/  BRA `(.L_x_0) ;  /* 0x00000000000c7947 */ /* 0x000fea0003800000 */
.L_x_1:
[----:B------:R-:W1:Y:S01]  /*0140*/  LDCU UR4, c[0x0][0x880] ;  /* 0x00011000ff0477ac */ /* 0x000e620008000800 */
[----:B------:R-:W-:Y:S01]  /*0150*/  HFMA2 R64, -RZ, RZ, 0, 5.9604644775390625e-08 ;  /* 0x00000001ff407431 */ /* 0x000fe200000001ff */
[----:B-1----:R-:W-:-:S07]  /*0160*/  MOV R35, UR4 ;  /* 0x0000000400237c02 */ /* 0x002fce0008000f00 */
.L_x_0:
[----:B------:R-:W2:Y:S02]  /*0170*/  LDCU.64 UR4, c[0x0][0x8b0] ;  /* 0x00011600ff0477ac */ /* 0x000ea40008000a00 */
[----:B--2---:R-:W-:-:S04]  /*0180*/  UISETP.NE.U32.AND UP0, UPT, UR4, URZ, UPT ;  /* 0x000000ff0400728c */ /* 0x004fc8000bf05070 */
[----:B------:R-:W-:-:S09]  /*0190*/  UISETP.NE.AND.EX UP0, UPT, UR5, URZ, UPT, UP0 ;  /* 0x000000ff0500728c */ /* 0x000fd2000bf05300 */
[----:B------:R-:W-:Y:S05]  /*01a0*/  BRA.U UP0, `(.L_x_2) ;  /* 0x0000000100247547 */ /* 0x000fea000b800000 */
[----:B------:R-:W2:Y:S02]  /*01b0*/  LDCU.64 UR4, c[0x0][0x8a8] ;  /* 0x00011500ff0477ac */ /* 0x000ea40008000a00 */
[----:B--2---:R-:W-:-:S04]  /*01c0*/  UISETP.NE.U32.AND UP0, UPT, UR4, URZ, UPT ;  /* 0x000000ff0400728c */ /* 0x004fc8000bf05070 */
[----:B------:R-:W-:-:S09]  /*01d0*/  UISETP.NE.AND.EX UP0, UPT, UR5, URZ, UPT, UP0 ;  /* 0x000000ff0500728c */ /* 0x000fd2000bf05300 */
[----:B------:R-:W-:Y:S05]  /*01e0*/  BRA.U !UP0, `(.L_x_3) ;  /* 0x00000001080c7547 */ /* 0x000fea000b800000 */
[----:B-1----:R-:W1:Y:S02]  /*01f0*/  LDC.64 R2, c[0x0][0x8a8] ;  /* 0x00022a00ff027b82 */ /* 0x002e640000000a00 */
[----:B-1----:R2:W5:Y:S01]  /*0200*/  LDG.E R33, desc[UR52][R2.64] ;  /* 0x0000003402217981 */ /* 0x002562000c1e1900 */
[----:B------:R-:W-:Y:S05]  /*0210*/  BRA `(.L_x_2) ;  /* 0x0000000000087947 */ /* 0x000fea0003800000 */
.L_x_3:
[----:B------:R-:W2:Y:S02]  /*0220*/  LDCU UR4, c[0x0][0x8a0] ;  /* 0x00011400ff0477ac */ /* 0x000ea40008000800 */
[----:B--2---:R-:W-:Y:S02]  /*0230*/  MOV R33, UR4 ;  /* 0x0000000400217c02 */ /* 0x004fe40008000f00 */
.L_x_2:
[----:B------:R-:W-:Y:S01]  /*0240*/  IMAD.U32 R0, RZ, RZ, UR10 ;  /* 0x0000000aff007e24 */ /* 0x000fe2000f8e00ff */
[----:B------:R-:W-:Y:S04]  /*0250*/  BSSY.RECONVERGENT B0, `(.L_x_4) ;  /* 0x000000c000007945 */ /* 0x000fe80003800200 */
[C---:B------:R-:W-:Y:S02]  /*0260*/  ISETP.NE.OR P1, PT, R0.reuse, 0x1, !P5 ;  /* 0x000000010000780c */ /* 0x040fe40006f25670 */
[----:B------:R-:W-:-:S11]  /*0270*/  ISETP.NE.OR P0, PT, R0, 0x3, !P5 ;  /* 0x000000030000780c */ /* 0x000fd60006f05670 */
[----:B------:R-:W-:Y:S05]  /*0280*/  @P1 BRA `(.L_x_5) ;  /* 0x0000000000201947 */ /* 0x000fea0003800000 */
[----:B------:R-:W3:Y:S02]  /*0290*/  LDCU.64 UR4, c[0x0][0x348] ;  /* 0x00006900ff0477ac */ /* 0x000ee40008000a00 */
[----:B---3--:R-:W-:Y:S02]  /*02a0*/  UIADD3 UR6, UP1, UPT, UR4, 0x80, URZ ;  /* 0x0000008004067890 */ /* 0x008fe4000ff3e0ff */
[----:B------:R-:W-:Y:S02]  /*02b0*/  UIADD3 UR4, UP0, UPT, UR4, 0x180, URZ ;  /* 0x0000018004047890 */ /* 0x000fe4000ff1e0ff */
[----:B------:R-:W-:Y:S02]  /*02c0*/  UIADD3.X UR7, UPT, UPT, URZ, UR5, URZ, UP1, !UPT ;  /* 0x00000005ff077290 */ /* 0x000fe40008ffe4ff */
[----:B------:R-:W-:-:S07]  /*02d0*/  UIADD3.X UR5, UPT, UPT, URZ, UR5, URZ, UP0, !UPT ;  /* 0x00000005ff057290 */ /* 0x000fce00087fe4ff */
[----:B------:R3:W-:Y:S02]  /*02e0*/  UTMACCTL.PF [UR6] ;  /* 0x00000000060079b9 */ /* 0x0007e40008040000 */
[----:B------:R3:W-:Y:S02]  /*02f0*/  UTMACCTL.PF [UR4] ;  /* 0x00000000040079b9 */ /* 0x0007e40008040000 */
[----:B---3--:R-:W-:Y:S01]  /*0300*/  NOP ;  /* 0x0000000000007918 */ /* 0x008fe20000000000 */
.L_x_5:
[----:B------:R-:W-:Y:S05]  /*0310*/  BSYNC.RECONVERGENT B0 ;  /* 0x0000000000007941 */ /* 0x000fea0003800200 */
.L_x_4:
[----:B------:R-:W-:Y:S04]  /*0320*/  BSSY.RECONVERGENT B0, `(.L_x_6) ;  /* 0x000000a000007945 */ /* 0x000fe80003800200 */
        /* <DEDUP_REMOVED lines=9> */
.L_x_7:
[----:B------:R-:W-:Y:S05]  /*03c0*/  BSYNC.RECONVERGENT B0 ;  /* 0x0000000000007941 */ /* 0x000fea0003800200 */
.L_x_6:
[----:B------:R-:W3:Y:S01]  /*03d0*/  LDCU.64 UR4, c[0x0][0x888] ;  /* 0x00011100ff0477ac */ /* 0x000ee20008000a00 */
[----:B------:R-:W-:Y:S02]  /*03e0*/  UISETP.EQ.U32.AND UP1, UPT, UR8, URZ, UPT ;  /* 0x000000ff0800728c */ /* 0x000fe4000bf22070 */
[----:B------:R-:W-:Y:S02]  /*03f0*/  UPLOP3.LUT UP2, UPT, UPT, UPT, UPT, 0x80, 0x8 ;  /* 0x000000000008789c */ /* 0x000fe40003f4f070 */
[----:B---3--:R-:W-:-:S04]  /*0400*/  UISETP.NE.U32.AND UP0, UPT, UR4, URZ, UPT ;  /* 0x000000ff0400728c */ /* 0x008fc8000bf05070 */
[----:B------:R-:W-:-:S04]  /*0410*/  UISETP.NE.AND.EX UP0, UPT, UR5, URZ, UPT, UP0 ;  /* 0x000000ff0500728c */ /* 0x000fc8000bf05300 */
[----:B------:R-:W-:-:S04]  /*0420*/  UISETP.EQ.OR.EX UP3, UPT, UR9, URZ, !UP0, UP1 ;  /* 0x000000ff0900728c */ /* 0x000fc8000c762710 */
[----:B------:R-:W-:-:S05]  /*0430*/  UP2UR UR44, UPR, URZ, 0x8 ;  /* 0x00000008ff2c7883 */ /* 0x000fca0008000000 */
[----:B------:R-:W-:Y:S07]  /*0440*/  BRA.U !UP3, `(.L_x_8) ;  /* 0x000000010b207547 */ /* 0x000fee000b800000 */
[----:B------:R-:W-:Y:S01]  /*0450*/  UISETP.NE.U32.AND UP2, UPT, UR8, URZ, UPT ;  /* 0x000000ff0800728c */ /* 0x000fe2000bf45070 */
[----:B-----5:R-:W-:Y:S01]  /*0460*/  FSETP.NEU.AND P0, PT, R35, RZ, PT ;  /* 0x000000ff2300720b */ /* 0x020fe20003f0d000 */
[----:B------:R-:W-:Y:S02]  /*0470*/  USEL UR4, URZ, 0xffffffff, UP0 ;  /* 0xffffffffff047887 */ /* 0x000fe40008000000 */
[----:B------:R-:W-:-:S10]  /*0480*/  UISETP.NE.AND.EX UP2, UPT, UR9, URZ, UPT, UP2 ;  /* 0x000000ff0900728c */ /* 0x000fd4000bf45320 */
[----:B------:R-:W-:Y:S01]  /*0490*/  VOTEU.ANY UP1, P0 ;  /* 0x0000000000ff7886 */ /* 0x000fe20000020100 */
[----:B------:R-:W-:-:S04]  /*04a0*/  @!UP2 USEL UR4, URZ, 0xffffffff, UP1 ;  /* 0xffffffffff04a887 */ /* 0x000fc80008800000 */
[----:B------:R-:W-:-:S04]  /*04b0*/  ULOP3.LUT UR4, UR4, 0x1, URZ, 0xc0, !UPT ;  /* 0x0000000104047892 */ /* 0x000fc8000f8ec0ff */
[----:B------:R-:W-:-:S11]  /*04c0*/  UISETP.NE.U32.AND UP2, UPT, UR4, 0x1, UPT ;  /* 0x000000010400788c */ /* 0x000fd6000bf45070 */
.L_x_8:
[----:B-12---:R-:W1:Y:S01]  /*04d0*/  SHFL.IDX PT, R2, R68, RZ, 0x1f ;  /* 0x00001fff44027589 */ /* 0x006e6200000e0000 */
[----:B------:R-:W-:-:S04]  /*04e0*/  UISETP.NE.AND UP1, UPT, UR10, 0x2, UPT ;  /* 0x000000020a00788c */ /* 0x000fc8000bf25270 */
[----:B------:R-:W-:Y:S01]  /*04f0*/  USEL UR21, URZ, 0x1, UP1 ;  /* 0x00000001ff157887 */ /* 0x000fe20008800000 */
[----:B-1----:R-:W-:-:S13]  /*0500*/  ISETP.NE.AND P0, PT, R2, RZ, PT ;  /* 0x000000ff0200720c */ /* 0x002fda0003f05270 */
[----:B------:R-:W-:Y:S05]  /*0510*/  @P0 BRA `(.L_x_9) ;  /* 0x0000000000380947 */ /* 0x000fea0003800000 */
[----:B------:R-:W1:Y:S01]  /*0520*/  S2UR UR4, SR_CgaCtaId ;  /* 0x00000000000479c3 */ /* 0x000e620000008800 */
[----:B------:R-:W-:Y:S01]  /*0530*/  UMOV UR5, 0x400 ;  /* 0x0000040000057882 */ /* 0x000fe20000000000 */
[----:B------:R-:W-:Y:S01]  /*0540*/  UMOV UR6, 0x1 ;  /* 0x0000000100067882 */ /* 0x000fe20000000000 */
[----:B------:R-:W-:Y:S01]  /*0550*/  ELECT P0, URZ, PT ;  /* 0x0000000000ff782f */ /* 0x000fe20003800000 */
[----:B------:R-:W-:-:S04]  /*0560*/  UIADD3 UR6, UPT, UPT, -UR6, 0x100000, URZ ;  /* 0x0010000006067890 */ /* 0x000fc8000fffe1ff */
[----:B------:R-:W-:Y:S02]  /*0570*/  USHF.L.U32 UR7, UR6, 0xb, URZ ;  /* 0x0000000b06077899 */ /* 0x000fe400080006ff */
[----:B------:R-:W-:Y:S02]  /*0580*/  USHF.L.U32 UR6, UR6, 0x1, URZ ;  /* 0x0000000106067899 */ /* 0x000fe400080006ff */
[----:B-1----:R-:W-:Y:S01]  /*0590*/  ULEA UR4, UR4, UR5, 0x18 ;  /* 0x0000000504047291 */ /* 0x002fe2000f8ec0ff */
[----:B------:R-:W1:Y:S11]  /*05a0*/  FENCE.VIEW.ASYNC.S ;  /* 0x00000000000073c6 */ /* 0x000e760000000000 */
[----:B-1----:R1:W2:Y:S01]  /*05b0*/  SYNCS.EXCH.64 URZ, [UR4], UR6 ;  /* 0x0000000604ff75b2 */ /* 0x0022a20008000100 */
[----:B------:R1:W3:Y:S01]  /*05c0*/  SYNCS.EXCH.64 URZ, [UR4+0x10], UR6 ;  /* 0x0000100604ff75b2 */ /* 0x0002e20008000100 */
[----:B------:R1:W4:Y:S01]  /*05d0*/  SYNCS.EXCH.64 URZ, [UR4+0x8], UR6 ;  /* 0x0000080604ff75b2 */ /* 0x0003220008000100 */
[----:B------:R1:W1:Y:S01]  /*05e0*/  SYNCS.EXCH.64 URZ, [UR4+0x18], UR6 ;  /* 0x0000180604ff75b2 */ /* 0x0002620008000100 */
[----:B------:R-:W-:Y:S01]  /*05f0*/  NOP ;  /* 0x0000000000007918 */ /* 0x000fe20000000000 */
.L_x_9:
[----:B------:R-:W2:Y:S01]  /*0600*/  SHFL.IDX PT, R2, R68, RZ, 0x1f ;  /* 0x00001fff44027589 */ /* 0x000ea200000e0000 */
[----:B------:R-:W-:Y:S01]  /*0610*/  NOP ;  /* 0x0000000000007918 */ /* 0x000fe20000000000 */
[----:B--2---:R-:W-:-:S13]  /*0620*/  ISETP.NE.AND P0, PT, R2, 0x1, PT ;  /* 0x000000010200780c */ /* 0x004fda0003f05270 */
[----:B------:R-:W-:Y:S05]  /*0630*/  @P0 BRA `(.L_x_10) ;  /* 0x0000000000580947 */ /* 0x000fea0003800000 */
[----:B-1----:R-:W1:Y:S01]  /*0640*/  S2UR UR4, SR_CgaCtaId ;  /* 0x00000000000479c3 */ /* 0x002e620000008800 */
[----:B------:R-:W-:Y:S01]  /*0650*/  UMOV UR5, 0x400 ;  /* 0x0000040000057882 */ /* 0x000fe20000000000 */
[----:B------:R-:W-:Y:S01]  /*0660*/  UMOV UR8, 0x20 ;  /* 0x0000002000087882 */ /* 0x000fe20000000000 */
[----:B------:R-:W-:Y:S01]  /*0670*/  UMOV UR6, 0x80 ;  /* 0x0000008000067882 */ /* 0x000fe20000000000 */
[----:B------:R-:W-:-:S04]  /*0680*/  UIADD3 UR8, UPT, UPT, -UR8, 0x100000, URZ ;  /* 0x0010000008087890 */ /* 0x000fc8000fffe1ff */
[----:B------:R-:W-:Y:S02]  /*0690*/  USHF.L.U32 UR9, UR8, 0xb, URZ ;  /* 0x0000000b08097899 */ /* 0x000fe400080006ff */
[----:B------:R-:W-:Y:S02]  /*06a0*/  USHF.L.U32 UR8, UR8, 0x1, URZ ;  /* 0x0000000108087899 */ /* 0x000fe400080006ff */
[----:B------:R-:W-:-:S04]  /*06b0*/  UIADD3 UR6, UPT, UPT, -UR6, 0x100000, URZ ;  /* 0x0010000006067890 */ /* 0x000fc8000fffe1ff */
[----:B------:R-:W-:Y:S02]  /*06c0*/  USHF.L.U32 UR7, UR6, 0xb, URZ ;  /* 0x0000000b06077899 */ /* 0x000fe400080006ff */
[----:B------:R-:W-:Y:S01]  /*06d0*/  USHF.L.U32 UR6, UR6, 0x1, URZ ;  /* 0x0000000106067899 */ /* 0x000fe200080006ff */
[----:B------:R-:W-:Y:S01]  /*06e0*/  ELECT P0, URZ, PT ;  /* 0x0000000000ff782f */ /* 0x000fe20003800000 */
[----:B-1----:R-:W-:Y:S01]  /*06f0*/  ULEA UR4, UR4, UR5, 0x18 ;  /* 0x0000000504047291 */ /* 0x002fe2000f8ec0ff */
[----:B------:R-:W1:Y:S11]  /*0700*/  FENCE.VIEW.ASYNC.S ;  /* 0x00000000000073c6 */ /* 0x000e760000000000 */
[----:B-1----:R2:W1:Y:S01]  /*0710*/  SYNCS.EXCH.64 URZ, [UR4+0x20], UR8 ;  /* 0x0000200804ff75b2 */ /* 0x0024620008000100 */
[----:B------:R2:W1:Y:S01]  /*0720*/  SYNCS.EXCH.64 URZ, [UR4+0x40], UR6 ;  /* 0x0000400604ff75b2 */ /* 0x0004620008000100 */
[----:B------:R2:W1:Y:S01]  /*0730*/  SYNCS.EXCH.64 URZ, [UR4+0x28], UR8 ;  /* 0x0000280804ff75b2 */ /* 0x0004620008000100 */
[----:B------:R2:W1:Y:S01]  /*0740*/  SYNCS.EXCH.64 URZ, [UR4+0x48], UR6 ;  /* 0x0000480604ff75b2 */ /* 0x0004620008000100 */
[----:B------:R2:W1:Y:S01]  /*0750*/  SYNCS.EXCH.64 URZ, [UR4+0x30], UR8 ;  /* 0x0000300804ff75b2 */ /* 0x0004620008000100 */
[----:B------:R2:W1:Y:S01]  /*0760*/  SYNCS.EXCH.64 URZ, [UR4+0x50], UR6 ;  /* 0x0000500604ff75b2 */ /* 0x0004620008000100 */
[----:B------:R2:W1:Y:S01]  /*0770*/  SYNCS.EXCH.64 URZ, [UR4+0x38], UR8 ;  /* 0x0000380804ff75b2 */ /* 0x0004620008000100 */
[----:B------:R2:W1:Y:S02]  /*0780*/  SYNCS.EXCH.64 URZ, [UR4+0x58], UR6 ;  /* 0x0000580604ff75b2 */ /* 0x0004640008000100 */
[----:B--2---:R-:W-:Y:S01]  /*0790*/  NOP ;  /* 0x0000000000007918 */ /* 0x004fe20000000000 */
.L_x_10:
[----:B------:R-:W2:Y:S01]  /*07a0*/  SHFL.IDX PT, R2, R68, RZ, 0x1f ;  /* 0x00001fff44027589 */ /* 0x000ea200000e0000 */
[----:B------:R-:W-:Y:S01]  /*07b0*/  NOP ;  /* 0x0000000000007918 */ /* 0x000fe20000000000 */
[----:B--2---:R-:W-:-:S13]  /*07c0*/  ISETP.NE.AND P0, PT, R2, 0x3, PT ;  /* 0x000000030200780c */ /* 0x004fda0003f05270 */
[----:B------:R-:W-:Y:S05]  /*07d0*/  @P0 BRA `(.L_x_11) ;  /* 0x0000000000300947 */ /* 0x000fea0003800000 */
[----:B-1----:R-:W1:Y:S01]  /*07e0*/  S2UR UR6, SR_CgaCtaId ;  /* 0x00000000000679c3 */ /* 0x002e620000008800 */
[----:B------:R-:W-:Y:S01]  /*07f0*/  UMOV UR4, 0x400 ;  /* 0x0000040000047882 */ /* 0x000fe20000000000 */
[----:B------:R-:W-:Y:S01]  /*0800*/  UMOV UR5, 0x20 ;  /* 0x0000002000057882 */ /* 0x000fe20000000000 */
[----:B------:R-:W-:Y:S01]  /*0810*/  ELECT P0, URZ, PT ;  /* 0x0000000000ff782f */ /* 0x000fe20003800000 */
[----:B-1----:R-:W-:Y:S02]  /*0820*/  ULEA UR6, UR6, UR4, 0x18 ;  /* 0x0000000406067291 */ /* 0x002fe4000f8ec0ff */
[----:B------:R-:W-:-:S04]  /*0830*/  UIADD3 UR4, UPT, UPT, -UR5, 0x100000, URZ ;  /* 0x0010000005047890 */ /* 0x000fc8000fffe1ff */
[----:B------:R-:W-:Y:S02]  /*0840*/  USHF.L.U32 UR5, UR4, 0xb, URZ ;  /* 0x0000000b04057899 */ /* 0x000fe400080006ff */
[----:B------:R-:W-:Y:S01]  /*0850*/  USHF.L.U32 UR4, UR4, 0x1, URZ ;  /* 0x0000000104047899 */ /* 0x000fe200080006ff */
[----:B------:R-:W1:Y:S11]  /*0860*/  FENCE.VIEW.ASYNC.S ;  /* 0x00000000000073c6 */ /* 0x000e760000000000 */
[----:B-1----:R2:W1:Y:S01]  /*0870*/  SYNCS.EXCH.64 URZ, [UR6+0x60], UR4 ;  /* 0x0000600406ff75b2 */ /* 0x0024620008000100 */
[----:B------:R2:W1:Y:S02]  /*0880*/  SYNCS.EXCH.64 URZ, [UR6+0x68], UR4 ;  /* 0x0000680406ff75b2 */ /* 0x0004640008000100 */
[----:B--2---:R-:W-:Y:S01]  /*0890*/  NOP ;  /* 0x0000000000007918 */ /* 0x004fe20000000000 */
.L_x_11:
[----:B------:R-:W2:Y:S01]  /*08a0*/  SHFL.IDX PT, R2, R68, RZ, 0x1f ;  /* 0x00001fff44027589 */ /* 0x000ea200000e0000 */
[----:B------:R-:W-:Y:S01]  /*08b0*/  NOP ;  /* 0x0000000000007918 */ /* 0x000fe20000000000 */
[----:B--2---:R-:W-:-:S13]  /*08c0*/  ISETP.NE.AND P0, PT, R2, 0x4, PT ;  /* 0x000000040200780c */ /* 0x004fda0003f05270 */
[----:B------:R-:W-:Y:S05]  /*08d0*/  @P0 BRA `(.L_x_12) ;  /* 0x00000000004c0947 */ /* 0x000fea0003800000 */
[----:B-1----:R-:W1:Y:S01]  /*08e0*/  S2UR UR6, SR_CgaCtaId ;  /* 0x00000000000679c3 */ /* 0x002e620000008800 */
[----:B------:R-:W-:Y:S01]  /*08f0*/  UMOV UR4, 0x100 ;  /* 0x0000010000047882 */ /* 0x000fe20000000000 */
[----:B------:R-:W-:Y:S01]  /*0900*/  UMOV UR5, 0x400 ;  /* 0x0000040000057882 */ /* 0x000fe20000000000 */
[----:B------:R-:W-:Y:S01]  /*0910*/  USEL UR4, UR4, 0xe0, UP2 ;  /* 0x000000e004047887 */ /* 0x000fe20009000000 */
[----:B------:R-:W-:Y:S01]  /*0920*/  UMOV UR8, 0x1 ;  /* 0x0000000100087882 */ /* 0x000fe20000000000 */
[----:B------:R-:W-:Y:S01]  /*0930*/  ELECT P0, URZ, PT ;  /* 0x0000000000ff782f */ /* 0x000fe20003800000 */
[----:B------:R-:W-:-:S04]  /*0940*/  UIADD3 UR8, UPT, UPT, -UR8, 0x100000, URZ ;  /* 0x0010000008087890 */ /* 0x000fc8000fffe1ff */
[----:B------:R-:W-:Y:S02]  /*0950*/  USHF.L.U32 UR9, UR8, 0xb, URZ ;  /* 0x0000000b08097899 */ /* 0x000fe400080006ff */
[----:B------:R-:W-:Y:S02]  /*0960*/  USHF.L.U32 UR8, UR8, 0x1, URZ ;  /* 0x0000000108087899 */ /* 0x000fe400080006ff */
[----:B-1----:R-:W-:Y:S02]  /*0970*/  ULEA UR6, UR6, UR5, 0x18 ;  /* 0x0000000506067291 */ /* 0x002fe4000f8ec0ff */
[----:B------:R-:W-:-:S04]  /*0980*/  UIADD3 UR4, UPT, UPT, -UR4, 0x100000, URZ ;  /* 0x0010000004047890 */ /* 0x000fc8000fffe1ff */
[----:B------:R-:W-:Y:S02]  /*0990*/  USHF.L.U32 UR5, UR4, 0xb, URZ ;  /* 0x0000000b04057899 */ /* 0x000fe400080006ff */
[----:B------:R-:W-:Y:S01]  /*09a0*/  USHF.L.U32 UR4, UR4, 0x1, URZ ;  /* 0x0000000104047899 */ /* 0x000fe200080006ff */
[----:B------:R-:W1:Y:S03]  /*09b0*/  FENCE.VIEW.ASYNC.S ;  /* 0x00000000000073c6 */ /* 0x000e660000000000 */
[----:B-1----:R2:W1:Y:S08]  /*09c0*/  SYNCS.EXCH.64 URZ, [UR6+0x70], UR8 ;  /* 0x0000700806ff75b2 */ /* 0x0024700008000100 */
[----:B------:R2:W1:Y:S01]  /*09d0*/  SYNCS.EXCH.64 URZ, [UR6+0x80], UR4 ;  /* 0x0000800406ff75b2 */ /* 0x0004620008000100 */
[----:B------:R2:W1:Y:S01]  /*09e0*/  SYNCS.EXCH.64 URZ, [UR6+0x78], UR8 ;  /* 0x0000780806ff75b2 */ /* 0x0004620008000100 */
[----:B------:R2:W1:Y:S02]  /*09f0*/  SYNCS.EXCH.64 URZ, [UR6+0x88], UR4 ;  /* 0x0000880406ff75b2 */ /* 0x0004640008000100 */
[----:B--2---:R-:W-:Y:S01]  /*0a00*/  NOP ;  /* 0x0000000000007918 */ /* 0x004fe20000000000 */
.L_x_12:
        /* <DEDUP_REMOVED lines=26> */
.L_x_13:
        /* <DEDUP_REMOVED lines=13> */
[----:B-1----:R2:W1:Y:S01]  /*0c80*/  SYNCS.EXCH.64 URZ, [UR4+0xd0], UR6 ;  /* 0x0000d00604ff75b2 */ /* 0x0024620008000100 */
[----:B------:R2:W1:Y:S01]  /*0c90*/  SYNCS.EXCH.64 URZ, [UR4+0xe0], UR6 ;  /* 0x0000e00604ff75b2 */ /* 0x0004620008000100 */
[----:B------:R2:W1:Y:S01]  /*0ca0*/  SYNCS.EXCH.64 URZ, [UR4+0xd8], UR6 ;  /* 0x0000d80604ff75b2 */ /* 0x0004620008000100 */
[----:B------:R2:W1:Y:S02]  /*0cb0*/  SYNCS.EXCH.64 URZ, [UR4+0xe8], UR6 ;  /* 0x0000e80604ff75b2 */ /* 0x0004640008000100 */
[----:B--2---:R-:W-:Y:S01]  /*0cc0*/  NOP ;  /* 0x0000000000007918 */ /* 0x004fe20000000000 */
.L_x_14:
[----:B------:R-:W2:Y:S01]  /*0cd0*/  S2UR UR5, SR_CTAID.X ;  /* 0x00000000000579c3 */ /* 0x000ea20000002500 */
[----:B------:R-:W-:-:S05]  /*0ce0*/  CS2R.32 R63, SR_CgaSize ;  /* 0x00000000003f7805 */ /* 0x000fca0000008a00 */
[----:B------:R-:W-:-:S05]  /*0cf0*/  IMAD R63, R63, -0xa0, RZ ;  /* 0xffffff603f3f7824 */ /* 0x000fca00078e02ff */
[----:B-1----:R-:W-:-:S14]  /*0d00*/  R2UR UR7, R63 ;  /* 0x000000003f0772ca */ /* 0x002fdc00000e0000 */
[----:B------:R-:W1:Y:S01]  /*0d10*/  LDCU UR7, c[0x0][UR7+0x2b0] ;  /* 0x00005600070777ac */ /* 0x000e620008000800 */
[----:B------:R-:W-:Y:S01]  /*0d20*/  NOP ;  /* 0x0000000000007918 */ /* 0x000fe20000000000 */
[----:B------:R-:W-:-:S05]  /*0d30*/  CS2R.32 R63, SR_CgaSize ;  /* 0x00000000003f7805 */ /* 0x000fca0000008a00 */
[----:B------:R-:W-:-:S05]  /*0d40*/  IMAD R63, R63, -0xa0, RZ ;  /* 0xffffff603f3f7824 */ /* 0x000fca00078e02ff */
[----:B------:R-:W-:-:S14]  /*0d50*/  R2UR UR6, R63 ;  /* 0x000000003f0672ca */ /* 0x000fdc00000e0000 */
[----:B------:R-:W3:Y:S01]  /*0d60*/  LDCU UR6, c[0x0][UR6+0x2b4] ;  /* 0x00005680060677ac */ /* 0x000ee20008000800 */
[----:B------:R-:W4:Y:S08]  /*0d70*/  S2UR UR4, SR_CTAID.Y ;  /* 0x00000000000479c3 */ /* 0x000f300000002600 */
[----:B------:R-:W3:Y:S01]  /*0d80*/  LDC R10, c[0x0][0xb24] ;  /* 0x0002c900ff0a7b82 */ /* 0x000ee20000000800 */
[----:B--2---:R-:W-:-:S02]  /*0d90*/  I2FP.F32.U32 R63, UR5 ;  /* 0x00000005003f7c45 */ /* 0x004fc40008201000 */
[----:B------:R-:W-:-:S05]  /*0da0*/  CS2R.32 R3, SR_CgaSize ;  /* 0x0000000000037805 */ /* 0x000fca0000008a00 */
[----:B------:R-:W-:-:S06]  /*0db0*/  IMAD R3, R3, -0xa0, RZ ;  /* 0xffffff6003037824 */ /* 0x000fcc00078e02ff */
[----:B------:R-:W2:Y:S01]  /*0dc0*/  LDC R3, c[0x0][R3+0x2a0] ;  /* 0x0000a80003037b82 */ /* 0x000ea20000000800 */
[----:B------:R-:W-:Y:S01]  /*0dd0*/  MOV R15, UR5 ;  /* 0x00000005000f7c02 */ /* 0x000fe20008000f00 */
[----:B-1----:R-:W-:Y:S01]  /*0de0*/  FMUL R63, R63, UR7 ;  /* 0x000000073f3f7c20 */ /* 0x002fe20008400000 */
[----:B----4-:R-:W-:Y:S02]  /*0df0*/  I2FP.F32.U32 R62, UR4 ;  /* 0x00000004003e7c45 */ /* 0x010fe40008201000 */
[----:B------:R-:W-:-:S05]  /*0e00*/  CS2R.32 R2, SR_CgaSize ;  /* 0x0000000000027805 */ /* 0x000fca0000008a00 */
[----:B------:R-:W-:-:S06]  /*0e10*/  IMAD R2, R2, -0xa0, RZ ;  /* 0xffffff6002027824 */ /* 0x000fcc00078e02ff */
[----:B------:R-:W1:Y:S01]  /*0e20*/  LDC R2, c[0x0][R2+0x2a4] ;  /* 0x0000a90002027b82 */ /* 0x000e620000000800 */
[----:B------:R-:W-:Y:S01]  /*0e30*/  MOV R14, UR4 ;  /* 0x00000004000e7c02 */ /* 0x000fe20008000f00 */
[----:B------:R-:W4:Y:S01]  /*0e40*/  F2I.U32.TRUNC.NTZ R63, R63 ;  /* 0x0000003f003f7305 */ /* 0x000f22000020f000 */
[----:B---3--:R-:W-:-:S05]  /*0e50*/  FMUL R62, R62, UR6 ;  /* 0x000000063e3e7c20 */ /* 0x008fca0008400000 */
[----:B------:R-:W-:Y:S01]  /*0e60*/  BAR.SYNC.DEFER_BLOCKING 0x0 ;  /* 0x0000000000007b1d */ /* 0x000fe20000010000 */
[----:B------:R-:W-:-:S05]  /*0e70*/  ISETP.GE.AND P0, PT, R10, 0x1, PT ;  /* 0x000000010a00780c */ /* 0x000fca0003f06270 */
[----:B------:R-:W3:Y:S02]  /*0e80*/  F2I.U32.TRUNC.NTZ R62, R62 ;  /* 0x0000003e003e7305 */ /* 0x000ee4000020f000 */
[----:B------:R-:W1:Y:S01]  /*0e90*/  S2UR UR60, SR_CTAID.Z ;  /* 0x00000000003c79c3 */ /* 0x000e620000002700 */
[----:B----4-:R-:W-:-:S05]  /*0ea0*/  IADD3 R63, PT, PT, -R63, RZ, RZ ;  /* 0x000000ff3f3f7210 */ /* 0x010fca0007ffe1ff */
[----:B--2---:R-:W-:Y:S01]  /*0eb0*/  IMAD R63, R3, R63, UR5 ;  /* 0x00000005033f7e24 */ /* 0x004fe2000f8e023f */
[----:B---3--:R-:W-:-:S05]  /*0ec0*/  IADD3 R62, PT, PT, -R62, RZ, RZ ;  /* 0x000000ff3e3e7210 */ /* 0x008fca0007ffe1ff */
[----:B-1----:R-:W-:Y:S01]  /*0ed0*/  IMAD R62, R2, R62, UR4 ;  /* 0x00000004023e7e24 */ /* 0x002fe2000f8e023e */
[----:B------:R-:W-:Y:S06]  /*0ee0*/  @!P0 BRA `(.L_x_15) ;  /* 0x0000000000b88947 */ /* 0x000fec0003800000 */
[----:B------:R-:W1:Y:S01]  /*0ef0*/  LDC.64 R4, c[0x0][0xb18] ;  /* 0x0002c600ff047b82 */ /* 0x000e620000000a00 */
[----:B------:R-:W-:-:S07]  /*0f00*/  ISETP.NE.AND P0, PT, R10, 0x1, PT ;  /* 0x000000010a00780c */ /* 0x000fce0003f05270 */
[----:B------:R-:W2:Y:S08]  /*0f10*/  LDC R9, c[0x0][0xb0c] ;  /* 0x0002c300ff097b82 */ /* 0x000eb00000000800 */
[----:B------:R-:W3:Y:S08]  /*0f20*/  LDC R12, c[0x0][0x370] ;  /* 0x0000dc00ff0c7b82 */ /* 0x000ef00000000800 */
[----:B------:R-:W4:Y:S01]  /*0f30*/  LDC R11, c[0x0][0x374] ;  /* 0x0000dd00ff0b7b82 */ /* 0x000f220000000800 */
[----:B-1----:R-:W-:-:S07]  /*0f40*/  ISETP.NE.AND P1, PT, R4, 0x1, PT ;  /* 0x000000010400780c */ /* 0x002fce0003f25270 */
[----:B------:R-:W3:Y:S01]  /*0f50*/  LDC.64 R6, c[0x0][0xb10] ;  /* 0x0002c400ff067b82 */ /* 0x000ee20000000a00 */
[----:B--2---:R-:W-:-:S07]  /*0f60*/  ISETP.NE.AND P2, PT, R9, 0x1, PT ;  /* 0x000000010900780c */ /* 0x004fce0003f45270 */
[----:B------:R-:W1:Y:S08]  /*0f70*/  LDC R8, c[0x0][0xb20] ;  /* 0x0002c800ff087b82 */ /* 0x000e700000000800 */
[----:B------:R-:W2:Y:S01]  /*0f80*/  LDC.64 R2, c[0x0][0xb28] ;  /* 0x0002ca00ff027b82 */ /* 0x000ea20000000a00 */
[----:B----4-:R-:W-:-:S04]  /*0f90*/  IMAD.HI.U32 R13, R11, R5, RZ ;  /* 0x000000050b0d7227 */ /* 0x010fc800078e00ff */
[----:B------:R-:W-:-:S04]  /*0fa0*/  IMAD.HI.U32 R5, R14, R5, RZ ;  /* 0x000000050e057227 */ /* 0x000fc800078e00ff */
[----:B---3--:R-:W-:-:S05]  /*0fb0*/  IMAD.HI.U32 R16, R12, R6, RZ ;  /* 0x000000060c107227 */ /* 0x008fca00078e00ff */
[-C--:B------:R-:W-:Y:S01]  /*0fc0*/  @P2 SHF.R.U32.HI R12, RZ, R7.reuse, R16 ;  /* 0x00000007ff0c2219 */ /* 0x080fe20000011610 */
[----:B------:R-:W-:Y:S01]  /*0fd0*/  IMAD.HI.U32 R16, R15, R6, RZ ;  /* 0x000000060f107227 */ /* 0x000fe200078e00ff */
[-C--:B-1----:R-:W-:Y:S02]  /*0fe0*/  @P1 SHF.R.U32.HI R11, RZ, R8.reuse, R13 ;  /* 0x00000008ff0b1219 */ /* 0x082fe4000001160d */
[----:B------:R-:W-:Y:S02]  /*0ff0*/  SHF.R.U32.HI R5, RZ, R8, R5 ;  /* 0x00000008ff057219 */ /* 0x000fe40000011605 */
[----:B------:R-:W-:Y:S02]  /*1000*/  SHF.R.U32.HI R16, RZ, R7, R16 ;  /* 0x00000007ff107219 */ /* 0x000fe40000011610 */
[----:B------:R-:W-:Y:S01]  /*1010*/  SEL R5, R14, R5, !P1 ;  /* 0x000000050e057207 */ /* 0x000fe20004800000 */
[----:B--2---:R-:W-:Y:S01]  /*1020*/  IMAD.HI.U32 R13, R11, R2, RZ ;  /* 0x000000020b0d7227 */ /* 0x004fe200078e00ff */
[----:B------:R-:W-:-:S03]  /*1030*/  SEL R16, R15, R16, !P2 ;  /* 0x000000100f107207 */ /* 0x000fc60005000000 */
[----:B------:R-:W-:Y:S01]  /*1040*/  IMAD.HI.U32 R6, R12, R2, RZ ;  /* 0x000000020c067227 */ /* 0x000fe200078e00ff */
[----:B------:R-:W-:-:S04]  /*1050*/  @P0 SHF.R.U32.HI R11, RZ, R3, R13 ;  /* 0x00000003ff0b0219 */ /* 0x000fc8000001160d */
[----:B------:R-:W-:Y:S01]  /*1060*/  @P0 SHF.R.U32.HI R12, RZ, R3, R6 ;  /* 0x00000003ff0c0219 */ /* 0x000fe20000011606 */
[----:B------:R-:W-:-:S04]  /*1070*/  IMAD R11, R11, R10, RZ ;  /* 0x0000000a0b0b7224 */ /* 0x000fc800078e02ff */
[----:B------:R-:W-:Y:S01]  /*1080*/  IMAD R6, R12, R10, RZ ;  /* 0x0000000a0c067224 */ /* 0x000fe200078e02ff */
[----:B------:R-:W-:-:S04]  /*1090*/  ISETP.GE.AND P1, PT, R5, R11, PT ;  /* 0x0000000b0500720c */ /* 0x000fc80003f26270 */
[----:B------:R-:W-:Y:S01]  /*10a0*/  ISETP.GE.OR P1, PT, R16, R6, P1 ;  /* 0x000000061000720c */ /* 0x000fe20000f26670 */
[----:B------:R-:W-:-:S05]  /*10b0*/  IMAD.HI.U32 R6, R5, R2, RZ ;  /* 0x0000000205067227 */ /* 0x000fca00078e00ff */
[----:B------:R-:W-:-:S04]  /*10c0*/  SHF.R.U32.HI R6, RZ, R3, R6 ;  /* 0x00000003ff067219 */ /* 0x000fc80000011606 */
[----:B------:R-:W-:-:S03]  /*10d0*/  SEL R6, R5, R6, !P0 ;  /* 0x0000000605067207 */ /* 0x000fc60004000000 */
[----:B------:R-:W-:Y:S01]  /*10e0*/  @!P1 IMAD.HI.U32 R7, R16, R2, RZ ;  /* 0x0000000210079227 */ /* 0x000fe200078e00ff */
[----:B------:R-:W-:-:S04]  /*10f0*/  IADD3 R2, PT, PT, -R6, RZ, RZ ;  /* 0x000000ff06027210 */ /* 0x000fc80007ffe1ff */
[----:B------:R-:W-:Y:S01]  /*1100*/  @!P1 SHF.R.U32.HI R3, RZ, R3, R7 ;  /* 0x00000003ff039219 */ /* 0x000fe20000011607 */
[----:B------:R-:W-:Y:S01]  /*1110*/  IMAD R2, R10, R2, R5 ;  /* 0x000000020a027224 */ /* 0x000fe200078e0205 */
[----:B------:R-:W-:Y:S02]  /*1120*/  IADD3 R7, PT, PT, -R5, RZ, RZ ;  /* 0x000000ff05077210 */ /* 0x000fe40007ffe1ff */
[----:B------:R-:W-:-:S03]  /*1130*/  @!P1 SEL R3, R16, R3, !P0 ;  /* 0x0000000310039207 */ /* 0x000fc60004000000 */
[----:B------:R-:W-:Y:S02]  /*1140*/  IMAD R7, R4, R7, R14 ;  /* 0x0000000704077224 */ /* 0x000fe400078e020e */
[--C-:B------:R-:W-:Y:S02]  /*1150*/  @!P1 IMAD.IADD R6, R6, 0x1, -R3.reuse ;  /* 0x0000000106069824 */ /* 0x100fe400078e0a03 */
[----:B------:R-:W-:Y:S01]  /*1160*/  @!P1 IMAD R3, R2, R12, R3 ;  /* 0x0000000c02039224 */ /* 0x000fe200078e0203 */
[----:B------:R-:W-:Y:S01]  /*1170*/  IADD3 R2, PT, PT, -R16, RZ, RZ ;  /* 0x000000ff10027210 */ /* 0x000fe20007ffe1ff */
[----:B------:R-:W-:Y:S02]  /*1180*/  @!P1 IMAD R5, R6, R10, R16 ;  /* 0x0000000a06059224 */ /* 0x000fe400078e0210 */
[----:B------:R-:W-:Y:S02]  /*1190*/  @!P1 IMAD.MOV.U32 R16, RZ, RZ, R3 ;  /* 0x000000ffff109224 */ /* 0x000fe400078e0003 */
[----:B------:R-:W-:-:S02]  /*11a0*/  IMAD R2, R9, R2, R15 ;  /* 0x0000000209027224 */ /* 0x000fc400078e020f */
[----:B------:R-:W-:Y:S02]  /*11b0*/  IMAD R14, R5, R4, R7 ;  /* 0x00000004050e7224 */ /* 0x000fe400078e0207 */
[----:B------:R-:W-:Y:S02]  /*11c0*/  IMAD R15, R16, R9, R2 ;  /* 0x00000009100f7224 */ /* 0x000fe400078e0202 */
.L_x_15:
[----:B------:R-:W1:Y:S01]  /*11d0*/  LDCU UR4, c[0x0][0xb30] ;  /* 0x00016600ff0477ac */ /* 0x000e620008000800 */
[----:B------:R-:W2:Y:S08]  /*11e0*/  S2UR UR45, SR_CgaCtaId ;  /* 0x00000000002d79c3 */ /* 0x000eb00000008800 */
[----:B------:R-:W3:Y:S01]  /*11f0*/  LDC R26, c[0x0][0xb24] ;  /* 0x0002c900ff1a7b82 */ /* 0x000ee20000000800 */
[----:B-1----:R-:W-:-:S09]  /*1200*/  UISETP.NE.AND UP1, UPT, UR4, 0x1, UPT ;  /* 0x000000010400788c */ /* 0x002fd2000bf25270 */
[----:B--2---:R-:W-:Y:S05]  /*1210*/  BRA.U UP1, `(.L_x_16) ;  /* 0x0000000101407547 */ /* 0x004fea000b800000 */
[----:B------:R-:W1:Y:S08]  /*1220*/  LDC.64 R4, c[0x0][0xb10] ;  /* 0x0002c400ff047b82 */ /* 0x000e700000000a00 */
[----:B------:R-:W2:Y:S08]  /*1230*/  LDC.64 R2, c[0x0][0xb18] ;  /* 0x0002c600ff027b82 */ /* 0x000eb00000000a00 */
[----:B------:R-:W4:Y:S08]  /*1240*/  LDC R6, c[0x0][0xb20] ;  /* 0x0002c800ff067b82 */ /* 0x000f300000000800 */
[----:B------:R-:W3:Y:S01]  /*1250*/  LDC R7, c[0x0][0xb0c] ;  /* 0x0002c300ff077b82 */ /* 0x000ee20000000800 */
[----:B-1----:R-:W-:-:S05]  /*1260*/  IMAD.HI.U32 R4, R15, R4, RZ ;  /* 0x000000040f047227 */ /* 0x002fca00078e00ff */
[----:B------:R-:W-:Y:S01]  /*1270*/  SHF.R.U32.HI R4, RZ, R5, R4 ;  /* 0x00000005ff047219 */ /* 0x000fe20000011604 */
[----:B--2---:R-:W-:Y:S01]  /*1280*/  IMAD.HI.U32 R3, R14, R3, RZ ;  /* 0x000000030e037227 */ /* 0x004fe200078e00ff */
[----:B------:R-:W-:-:S04]  /*1290*/  ISETP.NE.AND P0, PT, R2, 0x1, PT ;  /* 0x000000010200780c */ /* 0x000fc80003f05270 */
[----:B----4-:R-:W-:-:S04]  /*12a0*/  SHF.R.U32.HI R3, RZ, R6, R3 ;  /* 0x00000006ff037219 */ /* 0x010fc80000011603 */
[----:B------:R-:W-:Y:S02]  /*12b0*/  SEL R3, R14, R3, !P0 ;  /* 0x000000030e037207 */ /* 0x000fe40004000000 */
[----:B---3--:R-:W-:-:S04]  /*12c0*/  ISETP.NE.AND P1, PT, R7, 0x1, PT ;  /* 0x000000010700780c */ /* 0x008fc80003f25270 */
[----:B------:R-:W-:-:S05]  /*12d0*/  SEL R4, R15, R4, !P1 ;  /* 0x000000040f047207 */ /* 0x000fca0004800000 */
[----:B------:R-:W-:Y:S02]  /*12e0*/  IMAD.IADD R5, R3, 0x1, -R4 ;  /* 0x0000000103057824 */ /* 0x000fe400078e0a04 */
[----:B------:R-:W-:Y:S02]  /*12f0*/  IMAD.IADD R3, R4, 0x1, -R3 ;  /* 0x0000000104037824 */ /* 0x000fe400078e0a03 */
[----:B------:R-:W-:Y:S02]  /*1300*/  IMAD R15, R5, R7, R15 ;  /* 0x00000007050f7224 */ /* 0x000fe400078e020f */
[----:B------:R-:W-:-:S07]  /*1310*/  IMAD R14, R3, R2, R14 ;  /* 0x00000002030e7224 */ /* 0x000fce00078e020e */
.L_x_16:
[----:B------:R-:W-:Y:S01]  /*1320*/  BAR.SYNC.DEFER_BLOCKING 0x0 ;  /* 0x0000000000007b1d */ /* 0x000fe20000010000 */
[----:B------:R-:W-:Y:S01]  /*1330*/  UISETP.NE.AND UP1, UPT, UR10, 0x2, UPT ;  /* 0x000000020a00788c */ /* 0x000fe2000bf25270 */
[----:B------:R-:W-:Y:S02]  /*1340*/  ISETP.NE.OR P5, PT, R0, 0x2, !P5 ;  /* 0x000000020000780c */ /* 0x000fe40006fa5670 */
[----:B------:R-:W-:-:S06]  /*1350*/  LOP3.LUT R2, R77, 0x1f, RZ, 0xc0, !PT ;  /* 0x0000001f4d027812 */ /* 0x000fcc00078ec0ff */
[----:B------:R-:W-:Y:S05]  /*1360*/  BRA.U UP1, `(.L_x_17) ;  /* 0x00000015013c7547 */ /* 0x000fea000b800000 */
[----:B------:R-:W1:Y:S01]  /*1370*/  LDCU UR6, c[0x0][0x38c] ;  /* 0x00007180ff0677ac */ /* 0x000e620008000800 */
[----:B------:R-:W2:Y:S01]  /*1380*/  LDC R8, c[0x0][0x370] ;  /* 0x0000dc00ff087b82 */ /* 0x000ea20000000800 */
[----:B------:R-:W-:Y:S01]  /*1390*/  PLOP3.LUT P1, PT, PT, PT, UP2, 0x80, 0x8 ;  /* 0x000000000008781c */ /* 0x000fe20003f2f028 */
[----:B------:R-:W-:Y:S01]  /*13a0*/  IMAD.MOV.U32 R17, RZ, RZ, 0x1 ;  /* 0x00000001ff117424 */ /* 0x000fe200078e00ff */
[----:B------:R-:W-:Y:S01]  /*13b0*/  ISETP.EQ.OR P4, PT, R2, RZ, P5 ;  /* 0x000000ff0200720c */ /* 0x000fe20002f82670 */
[----:B------:R-:W-:Y:S01]  /*13c0*/  IMAD.MOV.U32 R16, RZ, RZ, RZ ;  /* 0x000000ffff107224 */ /* 0x000fe200078e00ff */
[----:B------:R-:W-:Y:S02]  /*13d0*/  PLOP3.LUT P1, PT, P1, PT, PT, 0x8, 0x80 ;  /* 0x000000000080781c */ /* 0x000fe40000f2e170 */
[----:B------:R-:W-:Y:S01]  /*13e0*/  CS2R R12, SRZ ;  /* 0x00000000000c7805 */ /* 0x000fe2000001ff00 */
[----:B------:R-:W-:Y:S01]  /*13f0*/  IMAD.MOV.U32 R11, RZ, RZ, 0x1 ;  /* 0x00000001ff0b7424 */ /* 0x000fe200078e00ff */
[----:B------:R-:W4:Y:S01]  /*1400*/  LDC R0, c[0x0][0x374] ;  /* 0x0000dd00ff007b82 */ /* 0x000f220000000800 */
[----:B------:R-:W2:Y:S01]  /*1410*/  LDCU.64 UR38, c[0x0][0x348] ;  /* 0x00006900ff2677ac */ /* 0x000ea20008000a00 */
[----:B------:R-:W-:Y:S01]  /*1420*/  UMOV UR23, URZ ;  /* 0x000000ff00177c82 */ /* 0x000fe20008000000 */
[----:B-1----:R-:W-:-:S02]  /*1430*/  UIADD3 UR5, UPT, UPT, UR6, 0x7f, URZ ;  /* 0x0000007f06057890 */ /* 0x002fc4000fffe0ff */
[----:B------:R-:W-:Y:S02]  /*1440*/  UIADD3 UR53, UPT, UPT, UR6, 0xfe, URZ ;  /* 0x000000fe06357890 */ /* 0x000fe4000fffe0ff */
[----:B------:R-:W-:-:S04]  /*1450*/  USHF.R.S32.HI UR4, URZ, 0x1f, UR5 ;  /* 0x0000001fff047899 */ /* 0x000fc80008011405 */
[----:B------:R-:W-:-:S04]  /*1460*/  ULEA.HI UR4, UR4, UR5, URZ, 0x7 ;  /* 0x0000000504047291 */ /* 0x000fc8000f8f38ff */
[----:B------:R-:W-:Y:S02]  /*1470*/  USHF.R.S32.HI UR46, URZ, 0x7, UR4 ;  /* 0x00000007ff2e7899 */ /* 0x000fe40008011404 */
[----:B------:R-:W-:Y:S02]  /*1480*/  UIADD3 UR4, UPT, UPT, UR6, -0x1, URZ ;  /* 0xffffffff06047890 */ /* 0x000fe4000fffe0ff */
[----:B------:R-:W-:Y:S02]  /*1490*/  UISETP.LT.U32.AND UP0, UPT, UR46, 0x2, UPT ;  /* 0x000000022e00788c */ /* 0x000fe4000bf01070 */
[----:B------:R-:W-:Y:S02]  /*14a0*/  UISETP.GE.U32.AND UP1, UPT, UR4, -0xff, UPT ;  /* 0xffffff010400788c */ /* 0x000fe4000bf26070 */
[----:B------:R-:W-:-:S04]  /*14b0*/  USEL UR37, UR46, 0x2, UP0 ;  /* 0x000000022e257887 */ /* 0x000fc80008000000 */
[----:B------:R-:W-:Y:S02]  /*14c0*/  UIADD3 UR29, UPT, UPT, UR37, -0x1, URZ ;  /* 0xffffffff251d7890 */ /* 0x000fe4000fffe0ff */
[----:B------:R-:W-:-:S03]  /*14d0*/  UIADD3 UR47, UPT, UPT, UR46, -UR37, URZ ;  /* 0x800000252e2f7290 */ /* 0x000fc6000fffe0ff */
[----:B------:R-:W-:-:S04]  /*14e0*/  @UP1 UIADD3 UR29, UPT, UPT, UR37, URZ, URZ ;  /* 0x000000ff251d1290 */ /* 0x000fc8000fffe0ff */
[----:B--2---:R-:W-:-:S12]  /*14f0*/  UIADD3 UR29, UPT, UPT, UR29, 0x1, URZ ;  /* 0x000000011d1d7890 */ /* 0x004fd8000fffe0ff */
.L_x_39:
[----:B------:R-:W-:Y:S01]  /*1500*/  UISETP.NE.AND UP0, UPT, UR45, URZ, UPT ;  /* 0x000000ff2d00728c */ /* 0x000fe2000bf05270 */
[----:B------:R-:W1:Y:S08]  /*1510*/  S2UR UR45, SR_CgaCtaId ;  /* 0x00000000002d79c3 */ /* 0x000e700000008800 */
[----:B------:R-:W-:Y:S05]  /*1520*/  BRA.U UP0, `(.L_x_18) ;  /* 0x0000000100347547 */ /* 0x000fea000b800000 */
[----:B------:R-:W2:Y:S01]  /*1530*/  S2R R2, SR_CgaCtaId ;  /* 0x0000000000027919 */ /* 0x000ea20000008800 */
[----:B------:R-:W-:-:S04]  /*1540*/  MOV R3, 0x400 ;  /* 0x0000040000037802 */ /* 0x000fc80000000f00 */
[----:B--2---:R-:W-:Y:S02]  /*1550*/  LEA R2, R2, R3, 0x18 ;  /* 0x0000000302027211 */ /* 0x004fe400078ec0ff */
[----:B------:R-:W-:-:S03]  /*1560*/  SHF.L.U32 R3, R11, 0x1f, RZ ;  /* 0x0000001f0b037819 */ /* 0x000fc600000006ff */
[----:B------:R-:W-:-:S04]  /*1570*/  IMAD R2, R12, 0x8, R2 ;  /* 0x000000080c027824 */ /* 0x000fc800078e0202 */
[----:B------:R-:W2:Y:S02]  /*1580*/  SYNCS.PHASECHK.TRANS64.TRYWAIT P0, [R2+URZ+0xe0], R3 ;  /* 0x0000e003020075a7 */ /* 0x000ea400080011ff */
[----:B--2---:R-:W-:Y:S05]  /*1590*/  @!P0 BRA `(.L_x_19) ;  /* 0x0000006800ec8947 */ /* 0x004fea0003800000 */
.L_x_133:
[----:B------:R-:W-:Y:S01]  /*15a0*/  VIADD R12, R12, 0x1 ;  /* 0x000000010c0c7836 */ /* 0x000fe20000000000 */
[----:B------:R2:W-:Y:S04]  /*15b0*/  SYNCS.ARRIVE.TRANS64.A1T0 RZ, [R2+URZ+0xd0], RZ ;  /* 0x0000d0ff02ff79a7 */ /* 0x0005e800081000ff */
[----:B------:R-:W-:-:S04]  /*15c0*/  ISETP.NE.AND P0, PT, R12, 0x2, PT ;  /* 0x000000020c00780c */ /* 0x000fc80003f05270 */
[----:B------:R-:W-:Y:S02]  /*15d0*/  SEL R12, R12, RZ, P0 ;  /* 0x000000ff0c0c7207 */ /* 0x000fe40000000000 */
[----:B--2---:R-:W-:-:S04]  /*15e0*/  SEL R2, RZ, 0x1, P0 ;  /* 0x00000001ff027807 */ /* 0x004fc80000000000 */
[----:B------:R-:W-:-:S07]  /*15f0*/  LOP3.LUT R11, R11, R2, RZ, 0x3c, !PT ;  /* 0x000000020b0b7212 */ /* 0x000fce00078e3cff */
.L_x_18:
[----:B------:R-:W-:Y:S01]  /*1600*/  UMOV UR13, 0x400 ;  /* 0x00000400000d7882 */ /* 0x000fe20000000000 */
[----:B------:R-:W-:Y:S01]  /*1610*/  SHF.L.U32 R2, R17, 0x1f, RZ ;  /* 0x0000001f11027819 */ /* 0x000fe200000006ff */
[----:B-1----:R-:W-:Y:S01]  /*1620*/  ULEA UR13, UR45, UR13, 0x18 ;  /* 0x0000000d2d0d7291 */ /* 0x002fe2000f8ec0ff */
[----:B------:R-:W-:Y:S01]  /*1630*/  R2UR UR59, R15 ;  /* 0x000000000f3b72ca */ /* 0x000fe200000e0000 */
[----:B------:R-:W-:Y:S01]  /*1640*/  UISETP.GE.U32.AND UP0, UPT, UR53, 0xff, UPT ;  /* 0x000000ff3500788c */ /* 0x000fe2000bf06070 */
[----:B------:R-:W-:Y:S01]  /*1650*/  R2UR UR27, R14 ;  /* 0x000000000e1b72ca */ /* 0x000fe200000e0000 */
[----:B------:R-:W-:Y:S01]  /*1660*/  ULEA UR4, UR23, UR13, 0x3 ;  /* 0x0000000d17047291 */ /* 0x000fe2000f8e18ff */
[----:B------:R-:W-:-:S08]  /*1670*/  UMOV UR21, URZ ;  /* 0x000000ff00157c82 */ /* 0x000fd00008000000 */
[----:B------:R1:W2:Y:S01]  /*1680*/  SYNCS.PHASECHK.TRANS64.TRYWAIT P2, [UR4+0x10], R2 ;  /* 0x00001002ff0075a7 */ /* 0x0002a20008041104 */
[----:B------:R-:W-:Y:S02]  /*1690*/  USHF.L.U32 UR59, UR59, 0x7, URZ ;  /* 0x000000073b3b7899 */ /* 0x000fe400080006ff */
[----:B------:R-:W-:Y:S01]  /*16a0*/  USHF.L.U32 UR27, UR27, 0x6, URZ ;  /* 0x000000061b1b7899 */ /* 0x000fe200080006ff */
[----:B------:R-:W-:Y:S11]  /*16b0*/  BRA.U !UP0, `(.L_x_20) ;  /* 0x0000000508407547 */ /* 0x000ff6000b800000 */
[----:B------:R-:W-:Y:S01]  /*16c0*/  UMOV UR22, URZ ;  /* 0x000000ff00167c82 */ /* 0x000fe20008000000 */
[----:B------:R-:W-:-:S05]  /*16d0*/  UMOV UR6, UR23 ;  /* 0x0000001700067c82 */ /* 0x000fca0008000000 */
.L_x_27:
[----:B------:R-:W-:Y:S01]  /*16e0*/  ULEA UR57, UR6, UR13, 0x3 ;  /* 0x0000000d06397291 */ /* 0x000fe2000f8e18ff */
[----:B--2---:R-:W-:Y:S01]  /*16f0*/  @!P5 MOV R3, 0x18000 ;  /* 0x000180000003d802 */ /* 0x004fe20000000f00 */
[----:B--2---:R-:W-:Y:S10]  /*1700*/  @P2 BRA `(.L_x_21) ;  /* 0x00000000000c2947 */ /* 0x004ff40003800000 */
[----:B------:R-:W-:-:S04]  /*1710*/  SHF.L.U32 R4, R17, 0x1f, RZ ;  /* 0x0000001f11047819 */ /* 0x000fc800000006ff */
[----:B------:R-:W2:Y:S02]  /*1720*/  SYNCS.PHASECHK.TRANS64.TRYWAIT P0, [UR57+0x10], R4 ;  /* 0x00001004ff0075a7 */ /* 0x000ea40008001139 */
[----:B--2---:R-:W-:Y:S05]  /*1730*/  @!P0 BRA `(.L_x_22) ;  /* 0x0000006800988947 */ /* 0x004fea0003800000 */
.L_x_21:
[----:B------:R2:W-:Y:S01]  /*1740*/  @!P5 SYNCS.ARRIVE.TRANS64 RZ, [UR57], R3 ;  /* 0x00000003ffffd9a7 */ /* 0x0005e20008000039 */
[----:B------:R-:W-:Y:S04]  /*1750*/  BSSY.RECONVERGENT B0, `(.L_x_23) ;  /* 0x0000003000007945 */ /* 0x000fe80003800200 */
[----:B------:R-:W-:Y:S05]  /*1760*/  @P4 BRA `(.L_x_24) ;  /* 0x0000000000044947 */ /* 0x000fea0003800000 */
[----:B------:R-:W-:Y:S05]  /*1770*/  BPT.TRAP 0x1 ;  /* 0x000000040000795c */ /* 0x000fea0000300000 */
.L_x_24:
[----:B------:R-:W-:Y:S05]  /*1780*/  BSYNC.RECONVERGENT B0 ;  /* 0x0000000000007941 */ /* 0x000fea0003800200 */
.L_x_23:
[----:B------:R-:W-:Y:S01]  /*1790*/  UIADD3 UR4, UPT, UPT, UR6, 0x1, URZ ;  /* 0x0000000106047890 */ /* 0x000fe2000fffe0ff */
[----:B------:R-:W-:Y:S01]  /*17a0*/  BSSY.RECONVERGENT B0, `(.L_x_25) ;  /* 0x000003c000007945 */ /* 0x000fe20003800200 */
[----:B------:R-:W-:Y:S02]  /*17b0*/  ELECT P0, URZ, PT ;  /* 0x0000000000ff782f */ /* 0x000fe40003800000 */
[----:B------:R-:W-:-:S04]  /*17c0*/  UISETP.NE.AND UP0, UPT, UR4, 0x2, UPT ;  /* 0x000000020400788c */ /* 0x000fc8000bf05270 */
[----:B------:R-:W-:Y:S02]  /*17d0*/  USEL UR5, URZ, 0x1, UP0 ;  /* 0x00000001ff057887 */ /* 0x000fe40008000000 */
[----:B------:R-:W-:-:S04]  /*17e0*/  USEL UR23, UR4, URZ, UP0 ;  /* 0x000000ff04177287 */ /* 0x000fc80008000000 */
[----:B------:R-:W-:Y:S01]  /*17f0*/  ULEA UR4, UR23, UR13, 0x3 ;  /* 0x0000000d17047291 */ /* 0x000fe2000f8e18ff */
[----:B------:R-:W-:-:S04]  /*1800*/  LOP3.LUT R17, R17, UR5, RZ, 0x3c, !PT ;  /* 0x0000000511117c12 */ /* 0x000fc8000f8e3cff */
[----:B-1----:R-:W-:-:S04]  /*1810*/  SHF.L.U32 R2, R17, 0x1f, RZ ;  /* 0x0000001f11027819 */ /* 0x002fc800000006ff */
[----:B------:R1:W1:Y:S01]  /*1820*/  SYNCS.PHASECHK.TRANS64.TRYWAIT P2, [UR4+0x10], R2 ;  /* 0x00001002ff0075a7 */ /* 0x0002620008041104 */
[----:B------:R-:W-:Y:S05]  /*1830*/  @!P0 BRA `(.L_x_26) ;  /* 0x0000000000c88947 */ /* 0x000fea0003800000 */
[----:B------:R-:W-:Y:S02]  /*1840*/  ULEA UR32, UR6, UR13, 0x10 ;  /* 0x0000000d06207291 */ /* 0x000fe4000f8e80ff */
[----:B------:R-:W-:Y:S02]  /*1850*/  UIADD3 UR4, UP1, UPT, UR38, 0x80, URZ ;  /* 0x0000008026047890 */ /* 0x000fe4000ff3e0ff */
[----:B------:R-:W-:Y:S02]  /*1860*/  USHF.L.U32 UR58, UR22, 0x7, URZ ;  /* 0x00000007163a7899 */ /* 0x000fe400080006ff */
[----:B------:R-:W-:Y:S02]  /*1870*/  ULEA UR7, UR6, UR13, 0xf ;  /* 0x0000000d06077291 */ /* 0x000fe4000f8e78ff */
[----:B------:R-:W-:Y:S02]  /*1880*/  UIADD3 UR14, UP0, UPT, UR38, 0x180, URZ ;  /* 0x00000180260e7890 */ /* 0x000fe4000ff1e0ff */
[----:B------:R-:W-:-:S02]  /*1890*/  UIADD3.X UR5, UPT, UPT, URZ, UR39, URZ, UP1, !UPT ;  /* 0x00000027ff057290 */ /* 0x000fc40008ffe4ff */
[----:B------:R-:W-:Y:S02]  /*18a0*/  UIADD3 UR56, UPT, UPT, UR32, 0x8400, URZ ;  /* 0x0000840020387890 */ /* 0x000fe4000fffe0ff */
[----:B------:R-:W-:Y:S02]  /*18b0*/  UIADD3 UR50, UPT, UPT, UR58, 0x20, URZ ;  /* 0x000000203a327890 */ /* 0x000fe4000fffe0ff */
[----:B------:R-:W-:Y:S02]  /*18c0*/  UIADD3 UR48, UPT, UPT, UR32, 0xc400, URZ ;  /* 0x0000c40020307890 */ /* 0x000fe4000fffe0ff */
[----:B------:R-:W-:Y:S02]  /*18d0*/  UIADD3 UR42, UPT, UPT, UR58, 0x40, URZ ;  /* 0x000000403a2a7890 */ /* 0x000fe4000fffe0ff */
[----:B------:R-:W-:Y:S02]  /*18e0*/  UIADD3 UR40, UPT, UPT, UR32, 0x10400, URZ ;  /* 0x0001040020287890 */ /* 0x000fe4000fffe0ff */
[----:B------:R-:W-:-:S02]  /*18f0*/  UIADD3 UR34, UPT, UPT, UR58, 0x60, URZ ;  /* 0x000000603a227890 */ /* 0x000fc4000fffe0ff */
[----:B------:R-:W-:Y:S02]  /*1900*/  UIADD3 UR32, UPT, UPT, UR32, 0x14400, URZ ;  /* 0x0001440020207890 */ /* 0x000fe4000fffe0ff */
[----:B------:R-:W-:Y:S02]  /*1910*/  UIADD3.X UR15, UPT, UPT, URZ, UR39, URZ, UP0, !UPT ;  /* 0x00000027ff0f7290 */ /* 0x000fe400087fe4ff */
[----:B------:R-:W-:Y:S02]  /*1920*/  UIADD3 UR24, UPT, UPT, UR7, 0x28400, URZ ;  /* 0x0002840007187890 */ /* 0x000fe4000fffe0ff */
[----:B------:R-:W-:Y:S01]  /*1930*/  UIADD3 UR8, UPT, UPT, UR7, 0x2a400, URZ ;  /* 0x0002a40007087890 */ /* 0x000fe2000fffe0ff */
[----:B------:R-:W-:Y:S01]  /*1940*/  UMOV UR30, 0x0 ;  /* 0x00000000001e7882 */ /* 0x000fe20000000000 */
[----:B------:R-:W-:Y:S01]  /*1950*/  UMOV UR31, 0x10000000 ;  /* 0x10000000001f7882 */ /* 0x000fe20000000000 */
[----:B------:R-:W-:Y:S01]  /*1960*/  UMOV UR49, UR57 ;  /* 0x0000003900317c82 */ /* 0x000fe20008000000 */
[----:B------:R-:W-:Y:S01]  /*1970*/  UMOV UR51, UR59 ;  /* 0x0000003b00337c82 */ /* 0x000fe20008000000 */
[----:B------:R-:W-:Y:S01]  /*1980*/  UMOV UR52, UR60 ;  /* 0x0000003c00347c82 */ /* 0x000fe20008000000 */
[----:B------:R-:W-:Y:S01]  /*1990*/  UMOV UR41, UR57 ;  /* 0x0000003900297c82 */ /* 0x000fe20008000000 */
[----:B------:R-:W-:Y:S01]  /*19a0*/  UMOV UR43, UR59 ;  /* 0x0000003b002b7c82 */ /* 0x000fe20008000000 */
[----:B------:R-:W-:Y:S01]  /*19b0*/  UMOV UR44, UR60 ;  /* 0x0000003c002c7c82 */ /* 0x000fe20008000000 */
[----:B------:R-:W-:Y:S01]  /*19c0*/  UTMALDG.3D [UR56], [UR4], desc[UR30] ;  /* 0x00001e38040075b4 */ /* 0x000fe20008011000 */
[----:B------:R-:W-:Y:S01]  /*19d0*/  UMOV UR33, UR57 ;  /* 0x0000003900217c82 */ /* 0x000fe20008000000 */
        /* <DEDUP_REMOVED lines=10> */
[----:B------:R-:W-:Y:S01]  /*1a80*/  UIADD3 UR16, UPT, UPT, UR7, 0x2c400, URZ ;  /* 0x0002c40007107890 */ /* 0x000fe2000fffe0ff */
[----:B------:R-:W-:Y:S01]  /*1a90*/  UMOV UR17, UR57 ;  /* 0x0000003900117c82 */ /* 0x000fe20008000000 */
[----:B------:R-:W-:Y:S01]  /*1aa0*/  UMOV UR19, UR27 ;  /* 0x0000001b00137c82 */ /* 0x000fe20008000000 */
[----:B------:R-:W-:Y:S01]  /*1ab0*/  UTMALDG.3D [UR40], [UR4], desc[UR30] ;  /* 0x00001e28040075b4 */ /* 0x000fe20008011000 */
[----:B------:R-:W-:Y:S01]  /*1ac0*/  UMOV UR20, UR60 ;  /* 0x0000003c00147c82 */ /* 0x000fe20008000000 */
[----:B------:R-:W-:Y:S01]  /*1ad0*/  UMOV UR18, UR42 ;  /* 0x0000002a00127c82 */ /* 0x000fe20008000000 */
[----:B------:R-:W-:Y:S01]  /*1ae0*/  UTMALDG.3D [UR32], [UR4], desc[UR30] ;  /* 0x00001e20040075b4 */ /* 0x000fe20008011000 */
[----:B------:R-:W-:Y:S01]  /*1af0*/  UTMALDG.3D [UR24], [UR14], desc[UR30] ;  /* 0x00001e180e0075b4 */ /* 0x000fe20008011000 */
[----:B------:R2:W-:Y:S01]  /*1b00*/  UTMALDG.3D [UR8], [UR14], desc[UR30] ;  /* 0x00001e080e0075b4 */ /* 0x0005e20008011000 */
[----:B------:R1:W-:Y:S01]  /*1b10*/  UTMALDG.3D [UR16], [UR14], desc[UR30] ;  /* 0x00001e100e0075b4 */ /* 0x0003e20008011000 */
[----:B--2---:R-:W-:Y:S01]  /*1b20*/  UIADD3 UR8, UPT, UPT, UR7, 0x2e400, URZ ;  /* 0x0002e40007087890 */ /* 0x004fe2000fffe0ff */
[----:B------:R-:W-:-:S08]  /*1b30*/  UMOV UR10, UR34 ;  /* 0x00000022000a7c82 */ /* 0x000fd00008000000 */
[----:B------:R2:W-:Y:S02]  /*1b40*/  UTMALDG.3D [UR8], [UR14], desc[UR30] ;  /* 0x00001e080e0075b4 */ /* 0x0005e40008011000 */
[----:B--2---:R-:W-:Y:S01]  /*1b50*/  NOP ;  /* 0x0000000000007918 */ /* 0x004fe20000000000 */
.L_x_26:
[----:B-1----:R-:W-:Y:S05]  /*1b60*/  BSYNC.RECONVERGENT B0 ;  /* 0x0000000000007941 */ /* 0x002fea0003800200 */
.L_x_25:
[----:B------:R-:W-:Y:S01]  /*1b70*/  UIADD3 UR22, UPT, UPT, UR22, 0x1, URZ ;  /* 0x0000000116167890 */ /* 0x000fe2000fffe0ff */
[----:B------:R-:W-:Y:S01]  /*1b80*/  UMOV UR6, UR23 ;  /* 0x0000001700067c82 */ /* 0x000fe20008000000 */
[----:B------:R-:W-:Y:S02]  /*1b90*/  UMOV UR21, UR29 ;  /* 0x0000001d00157c82 */ /* 0x000fe40008000000 */
[----:B------:R-:W-:-:S09]  /*1ba0*/  UISETP.NE.AND UP0, UPT, UR22, UR29, UPT ;  /* 0x0000001d1600728c */ /* 0x000fd2000bf05270 */
[----:B------:R-:W-:Y:S05]  /*1bb0*/  BRA.U UP0, `(.L_x_27) ;  /* 0xfffffff900c87547 */ /* 0x000fea000b83ffff */
.L_x_20:
[----:B------:R-:W-:Y:S01]  /*1bc0*/  ULEA UR4, UR23, UR13, 0x3 ;  /* 0x0000000d17047291 */ /* 0x000fe2000f8e18ff */
[----:B-1----:R-:W-:Y:S01]  /*1bd0*/  SHF.L.U32 R2, R17, 0x1f, RZ ;  /* 0x0000001f11027819 */ /* 0x002fe200000006ff */
[----:B------:R-:W-:Y:S01]  /*1be0*/  @!P1 SYNCS.ARRIVE.TRANS64.A1T0 RZ, [UR13+0x68], RZ ;  /* 0x000068ffffff99a7 */ /* 0x000fe2000810000d */
[----:B------:R-:W-:-:S06]  /*1bf0*/  UISETP.GT.AND UP0, UPT, UR46, UR37, UPT ;  /* 0x000000252e00728c */ /* 0x000fcc000bf04270 */
[----:B------:R1:W1:Y:S03]  /*1c00*/  SYNCS.PHASECHK.TRANS64.TRYWAIT P1, [UR4+0x10], R2 ;  /* 0x00001002ff0075a7 */ /* 0x0002660008021104 */
[----:B------:R-:W-:Y:S05]  /*1c10*/  BRA.U !UP0, `(.L_x_28) ;  /* 0x00000005083c7547 */ /* 0x000fea000b800000 */
[----:B------:R-:W-:Y:S01]  /*1c20*/  UIADD3 UR22, UPT, UPT, UR47, UR21, URZ ;  /* 0x000000152f167290 */ /* 0x000fe2000fffe0ff */
[----:B------:R-:W-:-:S11]  /*1c30*/  UMOV UR6, UR23 ;  /* 0x0000001700067c82 */ /* 0x000fd60008000000 */
.L_x_35:
[----:B------:R-:W-:Y:S01]  /*1c40*/  ULEA UR57, UR6, UR13, 0x3 ;  /* 0x0000000d06397291 */ /* 0x000fe2000f8e18ff */
[----:B--2---:R-:W-:Y:S01]  /*1c50*/  @!P5 MOV R3, 0x18000 ;  /* 0x000180000003d802 */ /* 0x004fe20000000f00 */
[----:B-1----:R-:W-:Y:S10]  /*1c60*/  @P1 BRA `(.L_x_29) ;  /* 0x00000000000c1947 */ /* 0x002ff40003800000 */
[----:B------:R-:W-:-:S04]  /*1c70*/  SHF.L.U32 R4, R17, 0x1f, RZ ;  /* 0x0000001f11047819 */ /* 0x000fc800000006ff */
[----:B------:R-:W1:Y:S02]  /*1c80*/  SYNCS.PHASECHK.TRANS64.TRYWAIT P0, [UR57+0x10], R4 ;  /* 0x00001004ff0075a7 */ /* 0x000e640008001139 */
[----:B-1----:R-:W-:Y:S05]  /*1c90*/  @!P0 BRA `(.L_x_30) ;  /* 0x0000006400588947 */ /* 0x002fea0003800000 */
.L_x_29:
[----:B------:R2:W-:Y:S01]  /*1ca0*/  @!P5 SYNCS.ARRIVE.TRANS64 RZ, [UR57], R3 ;  /* 0x00000003ffffd9a7 */ /* 0x0005e20008000039 */
[----:B------:R-:W-:Y:S04]  /*1cb0*/  BSSY.RECONVERGENT B0, `(.L_x_31) ;  /* 0x0000003000007945 */ /* 0x000fe80003800200 */
[----:B------:R-:W-:Y:S05]  /*1cc0*/  @P4 BRA `(.L_x_32) ;  /* 0x0000000000044947 */ /* 0x000fea0003800000 */
[----:B------:R-:W-:Y:S05]  /*1cd0*/  BPT.TRAP 0x1 ;  /* 0x000000040000795c */ /* 0x000fea0000300000 */
.L_x_32:
[----:B------:R-:W-:Y:S05]  /*1ce0*/  BSYNC.RECONVERGENT B0 ;  /* 0x0000000000007941 */ /* 0x000fea0003800200 */
.L_x_31:
        /* <DEDUP_REMOVED lines=61> */
.L_x_34:
[----:B-1----:R-:W-:Y:S05]  /*20c0*/  BSYNC.RECONVERGENT B0 ;  /* 0x0000000000007941 */ /* 0x002fea0003800200 */
.L_x_33:
[----:B------:R-:W-:Y:S01]  /*20d0*/  UIADD3 UR21, UPT, UPT, UR21, 0x1, URZ ;  /* 0x0000000115157890 */ /* 0x000fe2000fffe0ff */
[----:B------:R-:W-:-:S03]  /*20e0*/  UMOV UR6, UR23 ;  /* 0x0000001700067c82 */ /* 0x000fc60008000000 */
[----:B------:R-:W-:-:S09]  /*20f0*/  UISETP.NE.AND UP0, UPT, UR21, UR22, UPT ;  /* 0x000000161500728c */ /* 0x000fd2000bf05270 */
[----:B------:R-:W-:Y:S05]  /*2100*/  BRA.U UP0, `(.L_x_35) ;  /* 0xfffffff900cc7547 */ /* 0x000fea000b83ffff */
.L_x_28:
[C---:B-1----:R-:W-:Y:S01]  /*2110*/  LEA R2, R16.reuse, UR13, 0x3 ;  /* 0x0000000d10027c11 */ /* 0x042fe2000f8e18ff */
[----:B------:R-:W-:Y:S01]  /*2120*/  NOP ;  /* 0x0000000000007918 */ /* 0x000fe20000000000 */
[----:B--2---:R-:W-:Y:S02]  /*2130*/  SHF.L.U32 R3, R13, 0x1f, RZ ;  /* 0x0000001f0d037819 */ /* 0x004fe400000006ff */
[----:B------:R-:W-:Y:S02]  /*2140*/  LEA R4, R16, UR13, 0x4 ;  /* 0x0000000d10047c11 */ /* 0x000fe4000f8e20ff */
[----:B------:R-:W1:Y:S02]  /*2150*/  SYNCS.PHASECHK.TRANS64.TRYWAIT P0, [R2+URZ+0x70], R3 ;  /* 0x00007003020075a7 */ /* 0x000e6400080011ff */
[----:B-1----:R-:W-:Y:S05]  /*2160*/  @!P0 BRA `(.L_x_36) ;  /* 0x00000060003c8947 */ /* 0x002fea0003800000 */
.L_x_136:
[----:B------:R-:W2:Y:S01]  /*2170*/  LDS.128 R4, [R4+0x100] ;  /* 0x0001000004047984 */ /* 0x000ea20000000c00 */
[----:B---3--:R-:W-:Y:S01]  /*2180*/  ISETP.GE.AND P0, PT, R26, 0x1, PT ;  /* 0x000000011a00780c */ /* 0x008fe20003f06270 */
[----:B-1----:R-:W-:Y:S01]  /*2190*/  VIADD R2, R2, 0x80 ;  /* 0x0000008002027836 */ /* 0x002fe20000000000 */
[----:B------:R-:W-:Y:S01]  /*21a0*/  @!PT LDS RZ, [RZ] ;  /* 0x00000000fffff984 */ /* 0x000fe20000000800 */
[----:B------:R-:W-:Y:S01]  /*21b0*/  @!PT LDS RZ, [RZ] ;  /* 0x00000000fffff984 */ /* 0x000fe20000000800 */
[----:B------:R-:W-:Y:S01]  /*21c0*/  @!PT LDS RZ, [RZ] ;  /* 0x00000000fffff984 */ /* 0x000fe20000000800 */
[----:B------:R-:W-:Y:S01]  /*21d0*/  @!PT LDS RZ, [RZ] ;  /* 0x00000000fffff984 */ /* 0x000fe20000000800 */
[----:B------:R1:W-:Y:S06]  /*21e0*/  MEMBAR.ALL.CTA ;  /* 0x0000000000007992 */ /* 0x0003ec0000008000 */
[----:B-1----:R-:W1:Y:S01]  /*21f0*/  FENCE.VIEW.ASYNC.S ;  /* 0x00000000000073c6 */ /* 0x002e620000000000 */
[----:B------:R-:W-:-:S04]  /*2200*/  PRMT R2, RZ, 0x654, R2 ;  /* 0x00000654ff027816 */ /* 0x000fc80000000002 */
[----:B-1----:R1:W-:Y:S01]  /*2210*/  SYNCS.ARRIVE.TRANS64.RED.A1T0 RZ, [R2+URZ], RZ ;  /* 0x000000ff02ff79a7 */ /* 0x0023e200081004ff */
[----:B--2---:R-:W-:-:S13]  /*2220*/  LOP3.LUT P2, RZ, R6, 0x1, RZ, 0xc0, !PT ;  /* 0x0000000106ff7812 */ /* 0x004fda000784c0ff */
[----:B------:R-:W-:Y:S01]  /*2230*/  @P2 SHF.R.U32.HI R3, RZ, 0x10, R5 ;  /* 0x00000010ff032819 */ /* 0x000fe20000011605 */
[----:B------:R-:W-:Y:S01]  /*2240*/  VOTEU.ANY UP0, P2 ;  /* 0x0000000000ff7886 */ /* 0x000fe20001000100 */
[----:B------:R-:W-:Y:S02]  /*2250*/  @P2 MOV R10, R4 ;  /* 0x00000004000a2202 */ /* 0x000fe40000000f00 */
[----:B------:R-:W-:Y:S02]  /*2260*/  @P2 R2UR.BROADCAST UR4, R3 ;  /* 0x00000000030422ca */ /* 0x000fe400008e0000 */
[----:B------:R-:W-:-:S11]  /*2270*/  @P2 LOP3.LUT R9, R5, 0xffff, RZ, 0xc0, !PT ;  /* 0x0000ffff05092812 */ /* 0x000fd600078ec0ff */
[----:B------:R-:W-:Y:S01]  /*2280*/  @UP0 UMOV UR60, UR4 ;  /* 0x00000004003c0c82 */ /* 0x000fe20008000000 */
[----:B-1----:R-:W-:Y:S05]  /*2290*/  @!P0 BRA `(.L_x_37) ;  /* 0x0000000000b88947 */ /* 0x002fea0003800000 */
[----:B------:R-:W4:Y:S01]  /*22a0*/  LDC.64 R4, c[0x0][0xb18] ;  /* 0x0002c600ff047b82 */ /* 0x000f220000000a00 */
[----:B------:R-:W-:-:S07]  /*22b0*/  ISETP.NE.AND P3, PT, R26, 0x1, PT ;  /* 0x000000011a00780c */ /* 0x000fce0003f65270 */
[----:B------:R-:W1:Y:S08]  /*22c0*/  LDC.64 R6, c[0x0][0xb10] ;  /* 0x0002c400ff067b82 */ /* 0x000e700000000a00 */
[----:B------:R-:W2:Y:S08]  /*22d0*/  LDC R14, c[0x0][0xb20] ;  /* 0x0002c800ff0e7b82 */ /* 0x000eb00000000800 */
[----:B------:R-:W3:Y:S01]  /*22e0*/  LDC R15, c[0x0][0xb0c] ;  /* 0x0002c300ff0f7b82 */ /* 0x000ee20000000800 */
[----:B----4-:R-:W-:Y:S01]  /*22f0*/  IMAD.HI.U32 R19, R0, R5, RZ ;  /* 0x0000000500137227 */ /* 0x010fe200078e00ff */
[----:B------:R-:W-:-:S03]  /*2300*/  ISETP.NE.AND P0, PT, R4, 0x1, PT ;  /* 0x000000010400780c */ /* 0x000fc60003f05270 */
[----:B------:R-:W-:-:S03]  /*2310*/  IMAD.HI.U32 R5, R9, R5, RZ ;  /* 0x0000000509057227 */ /* 0x000fc600078e00ff */
[----:B------:R-:W4:Y:S01]  /*2320*/  LDC.64 R2, c[0x0][0xb28] ;  /* 0x0002ca00ff027b82 */ /* 0x000f220000000a00 */
[----:B-1----:R-:W-:-:S04]  /*2330*/  IMAD.HI.U32 R20, R8, R6, RZ ;  /* 0x0000000608147227 */ /* 0x002fc800078e00ff */
[----:B------:R-:W-:Y:S01]  /*2340*/  IMAD.HI.U32 R21, R10, R6, RZ ;  /* 0x000000060a157227 */ /* 0x000fe200078e00ff */
[----:B------:R-:W-:Y:S02]  /*2350*/  SHF.R.U32.HI R20, RZ, R7, R20 ;  /* 0x00000007ff147219 */ /* 0x000fe40000011614 */
[-C--:B--2---:R-:W-:Y:S02]  /*2360*/  SHF.R.U32.HI R19, RZ, R14.reuse, R19 ;  /* 0x0000000eff137219 */ /* 0x084fe40000011613 */
[----:B------:R-:W-:Y:S02]  /*2370*/  SHF.R.U32.HI R5, RZ, R14, R5 ;  /* 0x0000000eff057219 */ /* 0x000fe40000011605 */
[----:B------:R-:W-:Y:S02]  /*2380*/  SEL R19, R0, R19, !P0 ;  /* 0x0000001300137207 */ /* 0x000fe40004000000 */
[----:B------:R-:W-:Y:S02]  /*2390*/  SHF.R.U32.HI R21, RZ, R7, R21 ;  /* 0x00000007ff157219 */ /* 0x000fe40000011615 */
[----:B---3--:R-:W-:-:S02]  /*23a0*/  ISETP.NE.AND P1, PT, R15, 0x1, PT ;  /* 0x000000010f00780c */ /* 0x008fc40003f25270 */
[----:B------:R-:W-:Y:S02]  /*23b0*/  SEL R5, R9, R5, !P0 ;  /* 0x0000000509057207 */ /* 0x000fe40004000000 */
[----:B------:R-:W-:Y:S02]  /*23c0*/  SEL R20, R8, R20, !P1 ;  /* 0x0000001408147207 */ /* 0x000fe40004800000 */
[----:B------:R-:W-:Y:S01]  /*23d0*/  SEL R21, R10, R21, !P1 ;  /* 0x000000150a157207 */ /* 0x000fe20004800000 */
[----:B----4-:R-:W-:-:S04]  /*23e0*/  IMAD.HI.U32 R18, R19, R2, RZ ;  /* 0x0000000213127227 */ /* 0x010fc800078e00ff */
        /* <DEDUP_REMOVED lines=10> */
[----:B------:R-:W-:-:S04]  /*2490*/  @!P0 IMAD.HI.U32 R7, R21, R2, RZ ;  /* 0x0000000215078227 */ /* 0x000fc800078e00ff */
[----:B------:R-:W-:Y:S01]  /*24a0*/  IMAD.MOV R2, RZ, RZ, -R6 ;  /* 0x000000ffff027224 */ /* 0x000fe200078e0a06 */
[----:B------:R-:W-:Y:S02]  /*24b0*/  @!P0 SHF.R.U32.HI R3, RZ, R3, R7 ;  /* 0x00000003ff038219 */ /* 0x000fe40000011607 */
[----:B------:R-:W-:Y:S01]  /*24c0*/  IADD3 R7, PT, PT, -R5, RZ, RZ ;  /* 0x000000ff05077210 */ /* 0x000fe20007ffe1ff */
[----:B------:R-:W-:Y:S01]  /*24d0*/  IMAD R2, R26, R2, R5 ;  /* 0x000000021a027224 */ /* 0x000fe200078e0205 */
        /* <DEDUP_REMOVED lines=10> */
.L_x_37:
[----:B------:R-:W1:Y:S02]  /*2580*/  LDCU UR4, c[0x0][0xb30] ;  /* 0x00016600ff0477ac */ /* 0x000e640008000800 */
[----:B-1----:R-:W-:-:S09]  /*2590*/  UISETP.NE.AND UP0, UPT, UR4, 0x1, UPT ;  /* 0x000000010400788c */ /* 0x002fd2000bf05270 */
[----:B------:R-:W-:Y:S05]  /*25a0*/  BRA.U UP0, `(.L_x_38) ;  /* 0x0000000100407547 */ /* 0x000fea000b800000 */
[----:B------:R-:W1:Y:S08]  /*25b0*/  LDC.64 R4, c[0x0][0xb10] ;  /* 0x0002c400ff047b82 */ /* 0x000e700000000a00 */
[----:B------:R-:W2:Y:S08]  /*25c0*/  LDC.64 R2, c[0x0][0xb18] ;  /* 0x0002c600ff027b82 */ /* 0x000eb00000000a00 */
[----:B------:R-:W3:Y:S08]  /*25d0*/  LDC R6, c[0x0][0xb20] ;  /* 0x0002c800ff067b82 */ /* 0x000ef00000000800 */
[----:B------:R-:W4:Y:S01]  /*25e0*/  LDC R7, c[0x0][0xb0c] ;  /* 0x0002c300ff077b82 */ /* 0x000f220000000800 */
[----:B-1----:R-:W-:-:S05]  /*25f0*/  IMAD.HI.U32 R4, R10, R4, RZ ;  /* 0x000000040a047227 */ /* 0x002fca00078e00ff */
[----:B------:R-:W-:Y:S01]  /*2600*/  SHF.R.U32.HI R4, RZ, R5, R4 ;  /* 0x00000005ff047219 */ /* 0x000fe20000011604 */
[----:B--2---:R-:W-:Y:S01]  /*2610*/  IMAD.HI.U32 R3, R9, R3, RZ ;  /* 0x0000000309037227 */ /* 0x004fe200078e00ff */
[----:B------:R-:W-:-:S04]  /*2620*/  ISETP.NE.AND P0, PT, R2, 0x1, PT ;  /* 0x000000010200780c */ /* 0x000fc80003f05270 */
[----:B---3--:R-:W-:-:S04]  /*2630*/  SHF.R.U32.HI R3, RZ, R6, R3 ;  /* 0x00000006ff037219 */ /* 0x008fc80000011603 */
[----:B------:R-:W-:Y:S02]  /*2640*/  SEL R3, R9, R3, !P0 ;  /* 0x0000000309037207 */ /* 0x000fe40004000000 */
[----:B----4-:R-:W-:-:S04]  /*2650*/  ISETP.NE.AND P1, PT, R7, 0x1, PT ;  /* 0x000000010700780c */ /* 0x010fc80003f25270 */
[----:B------:R-:W-:-:S05]  /*2660*/  SEL R4, R10, R4, !P1 ;  /* 0x000000040a047207 */ /* 0x000fca0004800000 */
[----:B------:R-:W-:Y:S02]  /*2670*/  IMAD.IADD R5, R3, 0x1, -R4 ;  /* 0x0000000103057824 */ /* 0x000fe400078e0a04 */
[----:B------:R-:W-:Y:S02]  /*2680*/  IMAD.IADD R3, R4, 0x1, -R3 ;  /* 0x0000000104037824 */ /* 0x000fe400078e0a03 */
[----:B------:R-:W-:Y:S02]  /*2690*/  IMAD R10, R5, R7, R10 ;  /* 0x00000007050a7224 */ /* 0x000fe400078e020a */
[----:B------:R-:W-:-:S07]  /*26a0*/  IMAD R9, R3, R2, R9 ;  /* 0x0000000203097224 */ /* 0x000fce00078e0209 */
.L_x_38:
[----:B------:R-:W-:Y:S01]  /*26b0*/  VIADD R16, R16, 0x1 ;  /* 0x0000000110107836 */ /* 0x000fe20000000000 */
[----:B------:R-:W-:Y:S01]  /*26c0*/  PLOP3.LUT P1, PT, PT, PT, PT, 0x80, 0x8 ;  /* 0x000000000008781c */ /* 0x000fe20003f2f070 */
[----:B------:R-:W-:Y:S02]  /*26d0*/  IMAD.IADD R15, R10, 0x1, R63 ;  /* 0x000000010a0f7824 */ /* 0x000fe400078e023f */
[----:B------:R-:W-:Y:S01]  /*26e0*/  IMAD.IADD R14, R9, 0x1, R62 ;  /* 0x00000001090e7824 */ /* 0x000fe200078e023e */
[----:B------:R-:W-:-:S04]  /*26f0*/  ISETP.NE.AND P0, PT, R16, 0x2, PT ;  /* 0x000000021000780c */ /* 0x000fc80003f05270 */
[----:B------:R-:W-:Y:S02]  /*2700*/  SEL R2, RZ, 0x1, P0 ;  /* 0x00000001ff027807 */ /* 0x000fe40000000000 */
[----:B------:R-:W-:Y:S02]  /*2710*/  SEL R16, R16, RZ, P0 ;  /* 0x000000ff10107207 */ /* 0x000fe40000000000 */
[----:B------:R-:W-:Y:S01]  /*2720*/  LOP3.LUT R13, R13, R2, RZ, 0x3c, !PT ;  /* 0x000000020d0d7212 */ /* 0x000fe200078e3cff */
[----:B------:R-:W-:Y:S06]  /*2730*/  @P2 BRA `(.L_x_39) ;  /* 0xffffffec00702947 */ /* 0x000fec000383ffff */
[----:B------:R-:W-:Y:S01]  /*2740*/  UIADD3 UR13, UPT, UPT, UR13, 0x10, URZ ;  /* 0x000000100d0d7890 */ /* 0x000fe2000fffe0ff */
[----:B------:R-:W-:-:S03]  /*2750*/  SHF.L.U32 R2, R17, 0x1f, RZ ;  /* 0x0000001f11027819 */ /* 0x000fc600000006ff */
[----:B------:R-:W-:-:S09]  /*2760*/  ULEA UR4, UR23, UR13, 0x3 ;  /* 0x0000000d17047291 */ /* 0x000fd2000f8e18ff */
[----:B------:R-:W1:Y:S02]  /*2770*/  SYNCS.PHASECHK.TRANS64.TRYWAIT P0, [UR4], R2 ;  /* 0x00000002ff0075a7 */ /* 0x000e640008001104 */
[----:B-1----:R-:W-:Y:S05]  /*2780*/  @!P0 BRA `(.L_x_40) ;  /* 0x0000005800c88947 */ /* 0x002fea0003800000 */
.L_x_138:
[----:B------:R-:W-:-:S04]  /*2790*/  UIADD3 UR4, UPT, UPT, UR23, 0x1, URZ ;  /* 0x0000000117047890 */ /* 0x000fc8000fffe0ff */
[----:B------:R-:W-:-:S04]  /*27a0*/  UISETP.NE.AND UP0, UPT, UR4, 0x2, UPT ;  /* 0x000000020400788c */ /* 0x000fc8000bf05270 */
[----:B------:R-:W-:Y:S02]  /*27b0*/  USEL UR5, URZ, 0x1, UP0 ;  /* 0x00000001ff057887 */ /* 0x000fe40008000000 */
[----:B------:R-:W-:-:S04]  /*27c0*/  USEL UR4, UR4, URZ, UP0 ;  /* 0x000000ff04047287 */ /* 0x000fc80008000000 */
[----:B------:R-:W-:Y:S01]  /*27d0*/  ULEA UR4, UR4, UR13, 0x3 ;  /* 0x0000000d04047291 */ /* 0x000fe2000f8e18ff */
[----:B-1----:R-:W-:-:S04]  /*27e0*/  LOP3.LUT R2, R17, UR5, RZ, 0x3c, !PT ;  /* 0x0000000511027c12 */ /* 0x002fc8000f8e3cff */
[----:B------:R-:W-:Y:S01]  /*27f0*/  SHF.L.U32 R2, R2, 0x1f, RZ ;  /* 0x0000001f02027819 */ /* 0x000fe200000006ff */
[----:B----4-:R-:W-:-:S07]  /*2800*/  IMAD.U32 R0, RZ, RZ, UR4 ;  /* 0x00000004ff007e24 */ /* 0x010fce000f8e00ff */
.L_x_41:
[----:B-1----:R1:W2:Y:S02]  /*2810*/  SYNCS.PHASECHK.TRANS64.TRYWAIT P0, [R0+URZ], R2 ;  /* 0x00000002000075a7 */ /* 0x0022a400080011ff */
[----:B--2---:R-:W-:Y:S05]  /*2820*/  @!P0 NANOSLEEP.SYNCS 0x989680 ;  /* 0x009896800000895d */ /* 0x004fea0003900000 */
[----:B------:R-:W2:Y:S02]  /*2830*/  @!P0 SYNCS.PHASECHK.TRANS64 P0, [R0+URZ], R2 ;  /* 0x00000002000085a7 */ /* 0x000ea400080010ff */
[----:B--2---:R-:W-:Y:S05]  /*2840*/  @P0 EXIT ;  /* 0x000000000000094d */ /* 0x004fea0003800000 */
[----:B------:R-:W-:Y:S05]  /*2850*/  BRA `(.L_x_41) ;  /* 0xfffffffc00ec7947 */ /* 0x000fea000383ffff */
.L_x_17:
[----:B------:R-:W-:-:S04]  /*2860*/  UISETP.NE.AND UP1, UPT, UR45, URZ, UPT ;  /* 0x000000ff2d00728c */ /* 0x000fc8000bf25270 */
[----:B------:R-:W-:-:S09]  /*2870*/  UISETP.NE.OR UP1, UPT, UR10, 0x1, UP1 ;  /* 0x000000010a00788c */ /* 0x000fd20008f25670 */
[----:B------:R-:W-:Y:S05]  /*2880*/  BRA.U UP1, `(.L_x_42) ;  /* 0x0000000501487547 */ /* 0x000fea000b800000 */
[----:B------:R-:W-:Y:S01]  /*2890*/  ISETP.NE.AND P2, PT, R2, RZ, PT ;  /* 0x000000ff0200720c */ /* 0x000fe20003f45270 */
[----:B------:R-:W-:Y:S01]  /*28a0*/  IMAD.MOV.U32 R12, RZ, RZ, 0x1 ;  /* 0x00000001ff0c7424 */ /* 0x000fe200078e00ff */
[----:B------:R-:W-:Y:S02]  /*28b0*/  CS2R R10, SRZ ;  /* 0x00000000000a7805 */ /* 0x000fe4000001ff00 */
[----:B------:R-:W-:Y:S01]  /*28c0*/  CS2R R8, SRZ ;  /* 0x0000000000087805 */ /* 0x000fe2000001ff00 */
[----:B------:R-:W-:Y:S01]  /*28d0*/  UMOV UR6, 0x400 ;  /* 0x0000040000067882 */ /* 0x000fe20000000000 */
[----:B------:R-:W-:Y:S01]  /*28e0*/  UMOV UR5, URZ ;  /* 0x000000ff00057c82 */ /* 0x000fe20008000000 */
[----:B------:R-:W-:-:S12]  /*28f0*/  ULEA UR6, UR45, UR6, 0x18 ;  /* 0x000000062d067291 */ /* 0x000fd8000f8ec0ff */
.L_x_46:
[----:B------:R-:W-:Y:S02]  /*2900*/  LEA R0, R8, UR6, 0x3 ;  /* 0x0000000608007c11 */ /* 0x000fe4000f8e18ff */
[----:B------:R-:W-:-:S03]  /*2910*/  SHF.L.U32 R4, R9, 0x1f, RZ ;  /* 0x0000001f09047819 */ /* 0x000fc600000006ff */
[----:B------:R-:W-:Y:S01]  /*2920*/  VIADD R5, R0, 0xe0 ;  /* 0x000000e000057836 */ /* 0x000fe20000000000 */
[----:B------:R-:W1:Y:S02]  /*2930*/  SYNCS.PHASECHK.TRANS64.TRYWAIT P0, [R0+URZ+0xd0], R4 ;  /* 0x0000d004000075a7 */ /* 0x000e6400080011ff */
[----:B-1----:R-:W-:Y:S05]  /*2940*/  @!P0 BRA `(.L_x_43) ;  /* 0x0000005800708947 */ /* 0x002fea0003800000 */
.L_x_139:
[----:B------:R-:W-:Y:S01]  /*2950*/  ULEA UR4, UR5, UR6, 0x3 ;  /* 0x0000000605047291 */ /* 0x000fe2000f8e18ff */
[----:B-1----:R-:W-:Y:S01]  /*2960*/  PRMT R0, RZ, 0x654, R5 ;  /* 0x00000654ff007816 */ /* 0x002fe20000000005 */
[----:B------:R-:W-:Y:S01]  /*2970*/  @!P2 IMAD.MOV.U32 R4, RZ, RZ, 0x10 ;  /* 0x00000010ff04a424 */ /* 0x000fe200078e00ff */
[----:B------:R-:W-:Y:S01]  /*2980*/  SHF.L.U32 R5, R12, 0x1f, RZ ;  /* 0x0000001f0c057819 */ /* 0x000fe200000006ff */
[----:B------:R-:W-:Y:S01]  /*2990*/  UIADD3 UR7, UPT, UPT, UR4, 0x70, URZ ;  /* 0x0000007004077890 */ /* 0x000fe2000fffe0ff */
[----:B------:R1:W-:Y:S05]  /*29a0*/  SYNCS.ARRIVE.TRANS64.RED.A1T0 RZ, [R0+URZ], RZ ;  /* 0x000000ff00ff79a7 */ /* 0x0003ea00081004ff */
[----:B------:R-:W-:Y:S01]  /*29b0*/  IMAD.U32 R6, RZ, RZ, UR7 ;  /* 0x00000007ff067e24 */ /* 0x000fe2000f8e00ff */
[----:B------:R-:W2:Y:S04]  /*29c0*/  SYNCS.PHASECHK.TRANS64.TRYWAIT P0, [UR4+0x80], R5 ;  /* 0x00008005ff0075a7 */ /* 0x000ea80008001104 */
[----:B------:R-:W-:Y:S01]  /*29d0*/  PRMT R6, R2, 0x654, R6 ;  /* 0x0000065402067816 */ /* 0x000fe20000000006 */
[----:B-12---:R-:W-:Y:S06]  /*29e0*/  @!P0 BRA `(.L_x_44) ;  /* 0x00000058005c8947 */ /* 0x006fec0003800000 */
.L_x_141:
[----:B------:R-:W-:Y:S01]  /*29f0*/  ULEA UR8, UR5, UR6, 0x4 ;  /* 0x0000000605087291 */ /* 0x000fe2000f8e20ff */
[----:B------:R-:W-:Y:S01]  /*2a00*/  SEL R3, R6, R3, !P2 ;  /* 0x0000000306037207 */ /* 0x000fe20005000000 */
[----:B------:R-:W-:Y:S01]  /*2a10*/  UIADD3 UR9, UPT, UPT, UR4, 0x70, URZ ;  /* 0x0000007004097890 */ /* 0x000fe2000fffe0ff */
[----:B-1----:R-:W-:Y:S01]  /*2a20*/  LEA R0, R11, UR6, 0x3 ;  /* 0x000000060b007c11 */ /* 0x002fe2000f8e18ff */
[----:B------:R-:W-:Y:S01]  /*2a30*/  UIADD3 UR8, UPT, UPT, UR8, 0x100, URZ ;  /* 0x0000010008087890 */ /* 0x000fe2000fffe0ff */
[----:B------:R1:W-:Y:S01]  /*2a40*/  @!P2 SYNCS.ARRIVE.TRANS64.RED RZ, [R3+URZ], R4 ;  /* 0x0000000403ffa9a7 */ /* 0x0003e200080004ff */
[----:B------:R-:W-:Y:S01]  /*2a50*/  UIADD3 UR4, UPT, UPT, UR5, 0x1, URZ ;  /* 0x0000000105047890 */ /* 0x000fe2000fffe0ff */
[----:B------:R-:W-:-:S03]  /*2a60*/  VIADD R8, R8, 0x1 ;  /* 0x0000000108087836 */ /* 0x000fc60000000000 */
[----:B------:R-:W-:Y:S02]  /*2a70*/  UISETP.NE.AND UP0, UPT, UR4, 0x2, UPT ;  /* 0x000000020400788c */ /* 0x000fe4000bf05270 */
[----:B------:R-:W-:Y:S01]  /*2a80*/  ISETP.NE.AND P0, PT, R8, 0x2, PT ;  /* 0x000000020800780c */ /* 0x000fe20003f05270 */
[----:B------:R-:W-:Y:S06]  /*2a90*/  UGETNEXTWORKID.BROADCAST [UR8], [UR9] ;  /* 0x00000000080073ca */ /* 0x000fec0008000100 */
[----:B------:R-:W-:Y:S02]  /*2aa0*/  USEL UR7, URZ, 0x1, UP0 ;  /* 0x00000001ff077887 */ /* 0x000fe40008000000 */
[----:B------:R-:W-:-:S04]  /*2ab0*/  USEL UR5, UR4, URZ, UP0 ;  /* 0x000000ff04057287 */ /* 0x000fc80008000000 */
[----:B------:R-:W-:Y:S02]  /*2ac0*/  LOP3.LUT R12, R12, UR7, RZ, 0x3c, !PT ;  /* 0x000000070c0c7c12 */ /* 0x000fe4000f8e3cff */
[----:B-1----:R-:W-:-:S04]  /*2ad0*/  SHF.L.U32 R4, R10, 0x1f, RZ ;  /* 0x0000001f0a047819 */ /* 0x002fc800000006ff */
[----:B------:R-:W1:Y:S02]  /*2ae0*/  SYNCS.PHASECHK.TRANS64.TRYWAIT P1, [R0+URZ+0x70], R4 ;  /* 0x00007004000075a7 */ /* 0x000e6400080211ff */
[----:B-1----:R-:W-:Y:S05]  /*2af0*/  @!P1 BRA `(.L_x_45) ;  /* 0x0000005800309947 */ /* 0x002fea0003800000 */
.L_x_142:
[C---:B-1----:R-:W-:Y:S01]  /*2b00*/  LEA R4, R11.reuse, UR6, 0x4 ;  /* 0x000000060b047c11 */ /* 0x042fe2000f8e20ff */
[----:B------:R-:W-:Y:S01]  /*2b10*/  VIADD R0, R0, 0x80 ;  /* 0x0000008000007836 */ /* 0x000fe20000000000 */
[----:B------:R-:W-:Y:S01]  /*2b20*/  SEL R8, R8, RZ, P0 ;  /* 0x000000ff08087207 */ /* 0x000fe20000000000 */
[----:B------:R-:W-:-:S03]  /*2b30*/  VIADD R11, R11, 0x1 ;  /* 0x000000010b0b7836 */ /* 0x000fc60000000000 */
[----:B------:R-:W1:Y:S01]  /*2b40*/  LDS.128 R4, [R4+0x100] ;  /* 0x0001000004047984 */ /* 0x000e620000000c00 */
[----:B------:R-:W-:Y:S02]  /*2b50*/  PRMT R0, RZ, 0x654, R0 ;  /* 0x00000654ff007816 */ /* 0x000fe40000000000 */
[C---:B------:R-:W-:Y:S01]  /*2b60*/  ISETP.NE.AND P1, PT, R11.reuse, 0x2, PT ;  /* 0x000000020b00780c */ /* 0x040fe20003f25270 */
[----:B------:R-:W-:Y:S01]  /*2b70*/  @!PT LDS RZ, [RZ] ;  /* 0x00000000fffff984 */ /* 0x000fe20000000800 */
[----:B------:R-:W-:Y:S01]  /*2b80*/  @!PT LDS RZ, [RZ] ;  /* 0x00000000fffff984 */ /* 0x000fe20000000800 */
[----:B------:R-:W-:Y:S01]  /*2b90*/  @!PT LDS RZ, [RZ] ;  /* 0x00000000fffff984 */ /* 0x000fe20000000800 */
[----:B------:R-:W-:Y:S01]  /*2ba0*/  @!PT LDS RZ, [RZ] ;  /* 0x00000000fffff984 */ /* 0x000fe20000000800 */
[----:B------:R2:W-:Y:S06]  /*2bb0*/  MEMBAR.ALL.CTA ;  /* 0x0000000000007992 */ /* 0x0005ec0000008000 */
[----:B--2---:R-:W2:Y:S01]  /*2bc0*/  FENCE.VIEW.ASYNC.S ;  /* 0x00000000000073c6 */ /* 0x004ea20000000000 */
[----:B------:R-:W-:Y:S01]  /*2bd0*/  SEL R11, R11, RZ, P1 ;  /* 0x000000ff0b0b7207 */ /* 0x000fe20000800000 */
[----:B--2---:R2:W-:Y:S01]  /*2be0*/  SYNCS.ARRIVE.TRANS64.RED.A1T0 RZ, [R0+URZ], RZ ;  /* 0x000000ff00ff79a7 */ /* 0x0045e200081004ff */
[----:B-1----:R-:W-:-:S02]  /*2bf0*/  LOP3.LUT P3, RZ, R6, 0x1, RZ, 0xc0, !PT ;  /* 0x0000000106ff7812 */ /* 0x002fc4000786c0ff */
[----:B------:R-:W-:-:S04]  /*2c00*/  SEL R4, RZ, 0x1, P1 ;  /* 0x00000001ff047807 */ /* 0x000fc80000800000 */
[----:B------:R-:W-:Y:S02]  /*2c10*/  LOP3.LUT R10, R10, R4, RZ, 0x3c, !PT ;  /* 0x000000040a0a7212 */ /* 0x000fe400078e3cff */
[----:B--2---:R-:W-:-:S04]  /*2c20*/  SEL R0, RZ, 0x1, P0 ;  /* 0x00000001ff007807 */ /* 0x004fc80000000000 */
[----:B------:R-:W-:Y:S01]  /*2c30*/  LOP3.LUT R9, R9, R0, RZ, 0x3c, !PT ;  /* 0x0000000009097212 */ /* 0x000fe200078e3cff */
[----:B------:R-:W-:Y:S06]  /*2c40*/  @P3 BRA `(.L_x_46) ;  /* 0xfffffffc002c3947 */ /* 0x000fec000383ffff */
[----:B------:R-:W-:Y:S01]  /*2c50*/  ULEA UR4, UR5, UR6, 0x3 ;  /* 0x0000000605047291 */ /* 0x000fe2000f8e18ff */
[----:B------:R-:W-:-:S08]  /*2c60*/  SHF.L.U32 R2, R12, 0x1f, RZ ;  /* 0x0000001f0c027819 */ /* 0x000fd000000006ff */
[----:B------:R-:W1:Y:S02]  /*2c70*/  SYNCS.PHASECHK.TRANS64 P0, [UR4+0x80], R2 ;  /* 0x00008002ff0075a7 */ /* 0x000e640008001004 */
[----:B-1----:R-:W-:Y:S05]  /*2c80*/  @P0 BRA `(.L_x_47) ;  /* 0x0000000000080947 */ /* 0x002fea0003800000 */
[----:B------:R-:W1:Y:S02]  /*2c90*/  SYNCS.PHASECHK.TRANS64.TRYWAIT P0, [UR4+0x80], R2 ;  /* 0x00008002ff0075a7 */ /* 0x000e640008001104 */
[----:B-1----:R-:W-:Y:S05]  /*2ca0*/  @!P0 BRA `(.L_x_48) ;  /* 0x0000005400d88947 */ /* 0x002fea0003800000 */
.L_x_47:
[----:B------:R-:W-:-:S04]  /*2cb0*/  UIADD3 UR7, UPT, UPT, UR5, 0x1, URZ ;  /* 0x0000000105077890 */ /* 0x000fc8000fffe0ff */
[----:B------:R-:W-:-:S04]  /*2cc0*/  UISETP.NE.AND UP0, UPT, UR7, 0x2, UPT ;  /* 0x000000020700788c */ /* 0x000fc8000bf05270 */
[----:B------:R-:W-:Y:S02]  /*2cd0*/  USEL UR8, URZ, 0x1, UP0 ;  /* 0x00000001ff087887 */ /* 0x000fe40008000000 */
[----:B------:R-:W-:-:S04]  /*2ce0*/  USEL UR7, UR7, URZ, UP0 ;  /* 0x000000ff07077287 */ /* 0x000fc80008000000 */
[----:B------:R-:W-:Y:S01]  /*2cf0*/  ULEA UR7, UR7, UR6, 0x3 ;  /* 0x0000000607077291 */ /* 0x000fe2000f8e18ff */
[----:B-1----:R-:W-:-:S04]  /*2d00*/  LOP3.LUT R2, R12, UR8, RZ, 0x3c, !PT ;  /* 0x000000080c027c12 */ /* 0x002fc8000f8e3cff */
[----:B------:R-:W-:-:S04]  /*2d10*/  SHF.L.U32 R0, R2, 0x1f, RZ ;  /* 0x0000001f02007819 */ /* 0x000fc800000006ff */
[----:B------:R-:W1:Y:S02]  /*2d20*/  SYNCS.PHASECHK.TRANS64 P0, [UR7+0x80], R0 ;  /* 0x00008000ff0075a7 */ /* 0x000e640008001007 */
[----:B-1----:R-:W-:Y:S05]  /*2d30*/  @P0 EXIT ;  /* 0x000000000000094d */ /* 0x002fea0003800000 */
[----:B------:R-:W-:Y:S02]  /*2d40*/  SHF.L.U32 R2, R2, 0x1f, RZ ;  /* 0x0000001f02027819 */ /* 0x000fe400000006ff */
[----:B------:R-:W-:-:S07]  /*2d50*/  MOV R0, UR7 ;  /* 0x0000000700007c02 */ /* 0x000fce0008000f00 */
.L_x_49:
[----:B-1----:R1:W2:Y:S02]  /*2d60*/  SYNCS.PHASECHK.TRANS64.TRYWAIT P0, [R0+URZ+0x80], R2 ;  /* 0x00008002000075a7 */ /* 0x0022a400080011ff */
[----:B--2---:R-:W-:Y:S05]  /*2d70*/  @!P0 NANOSLEEP.SYNCS 0x989680 ;  /* 0x009896800000895d */ /* 0x004fea0003900000 */
[----:B------:R-:W2:Y:S02]  /*2d80*/  @!P0 SYNCS.PHASECHK.TRANS64 P0, [R0+URZ+0x80], R2 ;  /* 0x00008002000085a7 */ /* 0x000ea400080010ff */
[----:B--2---:R-:W-:Y:S05]  /*2d90*/  @P0 EXIT ;  /* 0x000000000000094d */ /* 0x004fea0003800000 */
[----:B------:R-:W-:Y:S05]  /*2da0*/  BRA `(.L_x_49) ;  /* 0xfffffffc00ec7947 */ /* 0x000fea000383ffff */
.L_x_42:
[----:B------:R-:W-:-:S09]  /*2db0*/  UISETP.NE.AND UP1, UPT, UR10, URZ, UPT ;  /* 0x000000ff0a00728c */ /* 0x000fd2000bf25270 */
[----:B------:R-:W-:Y:S05]  /*2dc0*/  BRA.U UP1, `(.L_x_50) ;  /* 0x0000001501047547 */ /* 0x000fea000b800000 */
[----:B------:R-:W-:Y:S01]  /*2dd0*/  UMOV UR4, 0x40 ;  /* 0x0000004000047882 */ /* 0x000fe20000000000 */
[----:B------:R-:W-:Y:S01]  /*2de0*/  NOP ;  /* 0x0000000000007918 */ /* 0x000fe20000000000 */
[----:B------:R-:W-:Y:S01]  /*2df0*/  ULEA UR5, UR45, UR4, 0x18 ;  /* 0x000000042d057291 */ /* 0x000fe2000f8ec0ff */
[----:B------:R-:W-:Y:S02]  /*2e00*/  UMOV UR6, 0x400 ;  /* 0x0000040000067882 */ /* 0x000fe40000000000 */
[----:B------:R-:W-:-:S06]  /*2e10*/  ULEA UR6, UR45, UR6, 0x18 ;  /* 0x000000062d067291 */ /* 0x000fcc000f8ec0ff */
[----:B------:R-:W1:Y:S02]  /*2e20*/  LDS.U8 R0, [UR5+0x1c] ;  /* 0x00001c05ff007984 */ /* 0x000e640008000000 */
[----:B-1----:R-:W-:-:S13]  /*2e30*/  ISETP.NE.AND P0, PT, R0, RZ, PT ;  /* 0x000000ff0000720c */ /* 0x002fda0003f05270 */
[----:B------:R-:W-:Y:S05]  /*2e40*/  @P0 BRA `(.L_x_51) ;  /* 0x0000000000580947 */ /* 0x000fea0003800000 */
[----:B------:R-:W-:-:S13]  /*2e50*/  ELECT P0, URZ, PT ;  /* 0x0000000000ff782f */ /* 0x000fda0003800000 */
[----:B------:R-:W-:Y:S05]  /*2e60*/  @!P0 BRA `(.L_x_52) ;  /* 0x0000000000608947 */ /* 0x000fea0003800000 */
[----:B------:R-:W-:Y:S01]  /*2e70*/  UMOV UR4, 0x10 ;  /* 0x0000001000047882 */ /* 0x000fe20000000000 */
[----:B------:R-:W-:Y:S01]  /*2e80*/  HFMA2 R0, -RZ, RZ, 0, 5.9604644775390625e-08 ;  /* 0x00000001ff007431 */ /* 0x000fe200000001ff */
[----:B------:R-:W-:-:S03]  /*2e90*/  MOV R2, 0xffff ;  /* 0x0000ffff00027802 */ /* 0x000fc60000000f00 */
[----:B------:R-:W-:Y:S04]  /*2ea0*/  DEPBAR.LE SB1, 0x36 ;  /* 0x00009d800000791a */ /* 0x000fe80000000000 */
[----:B------:R-:W1:Y:S02]  /*2eb0*/  UTCATOMSWS.FIND_AND_SET.ALIGN UP0, UR4, UR4 ;  /* 0x00000004000475e3 */ /* 0x000e640008000800 */
[----:B-1----:R-:W-:Y:S01]  /*2ec0*/  MOV R3, UR4 ;  /* 0x0000000400037c02 */ /* 0x002fe20008000f00 */
[----:B------:R-:W-:Y:S06]  /*2ed0*/  BRA.U UP0, `(.L_x_53) ;  /* 0x0000000100187547 */ /* 0x000fec000b800000 */
.L_x_54:
[----:B------:R-:W-:Y:S05]  /*2ee0*/  NANOSLEEP 0x64 ;  /* 0x000000640000795d */ /* 0x000fea0003800000 */
[----:B------:R-:W-:-:S05]  /*2ef0*/  UMOV UR4, 0x10 ;  /* 0x0000001000047882 */ /* 0x000fca0000000000 */
[----:B------:R-:W-:Y:S04]  /*2f00*/  DEPBAR.LE SB1, 0x36 ;  /* 0x00009d800000791a */ /* 0x000fe80000000000 */
[----:B------:R-:W1:Y:S02]  /*2f10*/  UTCATOMSWS.FIND_AND_SET.ALIGN UP0, UR4, UR4 ;  /* 0x00000004000475e3 */ /* 0x000e640008000800 */
[----:B-1----:R-:W-:Y:S01]  /*2f20*/  MOV R3, UR4 ;  /* 0x0000000400037c02 */ /* 0x002fe20008000f00 */
[----:B------:R-:W-:Y:S05]  /*2f30*/  BRA.U !UP0, `(.L_x_54) ;  /* 0xfffffffd08e87547 */ /* 0x000fea000b83ffff */
.L_x_53:
[-C--:B------:R-:W-:Y:S02]  /*2f40*/  SHF.L.U32 R2, R2, R3.reuse, RZ ;  /* 0x0000000302027219 */ /* 0x080fe400000006ff */
[----:B------:R-:W-:Y:S01]  /*2f50*/  SHF.L.U32 R0, R0, R3, RZ ;  /* 0x0000000300007219 */ /* 0x000fe200000006ff */
[----:B------:R-:W-:Y:S02]  /*2f60*/  IMAD.SHL.U32 R3, R3, 0x20, RZ ;  /* 0x0000002003037824 */ /* 0x000fe400078e00ff */
[----:B------:R1:W-:Y:S04]  /*2f70*/  ATOMS.OR RZ, [UR5+0x14], R2 ;  /* 0x00001402ffff798c */ /* 0x0003e8000b000005 */
[----:B------:R1:W-:Y:S04]  /*2f80*/  ATOMS.OR RZ, [UR5+0x18], R0 ;  /* 0x00001800ffff798c */ /* 0x0003e8000b000005 */
[----:B------:R1:W-:Y:S01]  /*2f90*/  STS [UR6+0x120], R3 ;  /* 0x00012003ff007988 */ /* 0x0003e20008000806 */
[----:B------:R-:W-:Y:S05]  /*2fa0*/  BRA `(.L_x_52) ;  /* 0x0000000000107947 */ /* 0x000fea0003800000 */
.L_x_51:
[----:B------:R-:W-:Y:S02]  /*2fb0*/  MOV R0, 0xffffffff ;  /* 0xffffffff00007802 */ /* 0x000fe40000000f00 */
[----:B------:R-:W-:-:S03]  /*2fc0*/  MOV R2, 0x2ff0 ;  /* 0x00002ff000027802 */ /* 0x000fc60000000f00 */
[----:B------:R1:W-:Y:S04]  /*2fd0*/  STS [UR6+0x120], R0 ;  /* 0x00012000ff007988 */ /* 0x0003e80008000806 */
[----:B-1-3-5:R-:W-:Y:S05]  /*2fe0*/  CALL.REL.NOINC `($__internal_1_$__cuda_sm10x_tcgen05_guardrail_trap_phase_invalid_during_alloc) ;  /* 0x0000005c00247944 */ /* 0x02afea0003c00000 */
.L_x_52:
[----:B------:R-:W-:Y:S05]  /*2ff0*/  WARPSYNC.ALL ;  /* 0x0000000000007948 */ /* 0x000fea0003800000 */
[----:B------:R-:W2:Y:S01]  /*3000*/  S2UR UR4, SR_CgaCtaId ;  /* 0x00000000000479c3 */ /* 0x000ea20000008800 */
[----:B------:R-:W-:Y:S01]  /*3010*/  UMOV UR70, 0x400 ;  /* 0x0000040000467882 */ /* 0x000fe20000000000 */
[----:B------:R-:W-:-:S06]  /*3020*/  NOP ;  /* 0x0000000000007918 */ /* 0x000fcc0000000000 */
[----:B------:R-:W-:Y:S06]  /*3030*/  BAR.ARV 0x6, 0xa0 ;  /* 0x0182800000007b1d */ /* 0x000fec0000002000 */
[----:B------:R-:W4:Y:S01]  /*3040*/  LDCU UR5, c[0x0][0x38c] ;  /* 0x00007180ff0577ac */ /* 0x000f220008000800 */
[----:B------:R-:W-:Y:S01]  /*3050*/  IMAD.MOV.U32 R11, RZ, RZ, 0x1 ;  /* 0x00000001ff0b7424 */ /* 0x000fe200078e00ff */
[----:B------:R-:W-:Y:S01]  /*3060*/  CS2R R8, SRZ ;  /* 0x0000000000087805 */ /* 0x000fe2000001ff00 */
[----:B------:R-:W-:Y:S01]  /*3070*/  IMAD.MOV.U32 R10, RZ, RZ, RZ ;  /* 0x000000ffff0a7224 */ /* 0x000fe200078e00ff */
[----:B------:R-:W3:Y:S01]  /*3080*/  LDCU UR7, c[0x0][0x38c] ;  /* 0x00007180ff0777ac */ /* 0x000ee20008000800 */
[----:B------:R-:W-:Y:S01]  /*3090*/  UMOV UR9, URZ ;  /* 0x000000ff00097c82 */ /* 0x000fe20008000000 */
[----:B------:R-:W-:Y:S01]  /*30a0*/  UMOV UR76, 0x0 ;  /* 0x00000000004c7882 */ /* 0x000fe20000000000 */
[----:B--2---:R-:W-:Y:S01]  /*30b0*/  ULEA UR70, UR4, UR70, 0x18 ;  /* 0x0000004604467291 */ /* 0x004fe2000f8ec0ff */
[----:B------:R-:W-:-:S02]  /*30c0*/  UMOV UR77, 0x8100910 ;  /* 0x08100910004d7882 */ /* 0x000fc40000000000 */
[----:B------:R-:W-:Y:S01]  /*30d0*/  UMOV UR4, URZ ;  /* 0x000000ff00047c82 */ /* 0x000fe20008000000 */
[----:B------:R-:W-:Y:S01]  /*30e0*/  UIADD3 UR6, UPT, UPT, UR70, 0x28400, URZ ;  /* 0x0002840046067890 */ /* 0x000fe2000fffe0ff */
[----:B------:R-:W-:Y:S01]  /*30f0*/  IMAD.U32 R15, RZ, RZ, UR4 ;  /* 0x00000004ff0f7e24 */ /* 0x000fe2000f8e00ff */
[----:B------:R-:W-:Y:S01]  /*3100*/  UMOV UR74, 0x0 ;  /* 0x00000000004a7882 */ /* 0x000fe20000000000 */
[----:B------:R-:W-:Y:S01]  /*3110*/  UMOV UR75, 0x8100910 ;  /* 0x08100910004b7882 */ /* 0x000fe20000000000 */
[----:B----4-:R-:W-:Y:S01]  /*3120*/  UIADD3 UR5, UPT, UPT, UR5, 0x7f, URZ ;  /* 0x0000007f05057890 */ /* 0x010fe2000fffe0ff */
[----:B-1----:R-:W1:Y:S03]  /*3130*/  LDS R0, [UR70+0x120] ;  /* 0x00012046ff007984 */ /* 0x002e660008000800 */
[----:B------:R-:W-:Y:S02]  /*3140*/  USHF.R.S32.HI UR4, URZ, 0x1f, UR5 ;  /* 0x0000001fff047899 */ /* 0x000fe40008011405 */
[----:B---3--:R-:W-:-:S02]  /*3150*/  UISETP.GE.AND UP3, UPT, UR7, 0x1, UPT ;  /* 0x000000010700788c */ /* 0x008fc4000bf66270 */
[----:B------:R-:W-:Y:S02]  /*3160*/  ULEA.HI UR4, UR4, UR5, URZ, 0x7 ;  /* 0x0000000504047291 */ /* 0x000fe4000f8f38ff */
[----:B------:R-:W-:Y:S02]  /*3170*/  UIADD3 UR5, UPT, UPT, UR70, 0x8400, URZ ;  /* 0x0000840046057890 */ /* 0x000fe4000fffe0ff */
[----:B------:R-:W-:Y:S02]  /*3180*/  USHF.R.S32.HI UR8, URZ, 0x7, UR4 ;  /* 0x00000007ff087899 */ /* 0x000fe40008011404 */
[----:B------:R-:W-:Y:S02]  /*3190*/  USHF.R.U32.HI UR4, URZ, 0x4, UR6 ;  /* 0x00000004ff047899 */ /* 0x000fe40008011606 */
[----:B------:R-:W-:Y:S02]  /*31a0*/  UISETP.LT.AND UP0, UPT, UR8, 0x1, UPT ;  /* 0x000000010800788c */ /* 0x000fe4000bf01270 */
[----:B------:R-:W-:Y:S01]  /*31b0*/  IMAD.U32 R12, RZ, RZ, UR8 ;  /* 0x00000008ff0c7e24 */ /* 0x000fe2000f8e00ff */
[----:B------:R-:W-:-:S02]  /*31c0*/  ULOP3.LUT UR4, UR4, 0x3fff, URZ, 0xc0, !UPT ;  /* 0x00003fff04047892 */ /* 0x000fc4000f8ec0ff */
[----:B------:R-:W-:Y:S02]  /*31d0*/  USEL UR6, UR8, 0x1, !UP0 ;  /* 0x0000000108067887 */ /* 0x000fe4000c000000 */
[----:B------:R-:W-:Y:S02]  /*31e0*/  ULOP3.LUT UR73, UR4, 0x10000, URZ, 0xfc, !UPT ;  /* 0x0001000004497892 */ /* 0x000fe4000f8efcff */
[----:B------:R-:W-:Y:S02]  /*31f0*/  UIADD3 UR4, UPT, UPT, -UR6, URZ, URZ ;  /* 0x000000ff06047290 */ /* 0x000fe4000fffe1ff */
[----:B------:R-:W-:-:S04]  /*3200*/  USHF.R.U32.HI UR5, URZ, 0x4, UR5 ;  /* 0x00000004ff057899 */ /* 0x000fc80008011605 */
[----:B------:R-:W-:Y:S01]  /*3210*/  ULOP3.LUT UR5, UR5, 0x3fff, URZ, 0xc0, !UPT ;  /* 0x00003fff05057892 */ /* 0x000fe2000f8ec0ff */
[----:B------:R-:W-:-:S03]  /*3220*/  MOV R14, UR4 ;  /* 0x00000004000e7c02 */ /* 0x000fc60008000f00 */
[----:B------:R-:W-:Y:S01]  /*3230*/  ULOP3.LUT UR72, UR5, 0x10000, URZ, 0xfc, !UPT ;  /* 0x0001000005487892 */ /* 0x000fe2000f8efcff */
[----:B-1----:R-:W-:-:S13]  /*3240*/  R2UR UR8, R0 ;  /* 0x00000000000872ca */ /* 0x002fda00000e0000 */
[----:B------:R-:W-:-:S07]  /*3250*/  MOV R16, UR8 ;  /* 0x0000000800107c02 */ /* 0x000fce0008000f00 */
.L_x_61:
[----:B------:R-:W-:Y:S02]  /*3260*/  LEA R0, R10, UR70, 0x3 ;  /* 0x000000460a007c11 */ /* 0x000fe4000f8e18ff */
[----:B------:R-:W-:Y:S02]  /*3270*/  SHF.L.U32 R2, R9, 0x1f, RZ ;  /* 0x0000001f09027819 */ /* 0x000fe400000006ff */
[----:B------:R-:W-:Y:S01]  /*3280*/  PLOP3.LUT P0, PT, PT, PT, UP3, 0x80, 0x8 ;  /* 0x000000000008781c */ /* 0x000fe20003f0f038 */
[----:B------:R-:W-:Y:S01]  /*3290*/  VIADD R3, R0, 0x80 ;  /* 0x0000008000037836 */ /* 0x000fe20000000000 */
[----:B-1----:R-:W1:Y:S02]  /*32a0*/  SYNCS.PHASECHK.TRANS64.TRYWAIT P1, [R0+URZ+0x70], R2 ;  /* 0x00007002000075a7 */ /* 0x002e6400080211ff */
[----:B-1----:R-:W-:Y:S09]  /*32b0*/  @!P1 BRA `(.L_x_55) ;  /* 0x00000050006c9947 */ /* 0x002ff20003800000 */
.L_x_144:
[----:B------:R-:W-:Y:S01]  /*32c0*/  LEA R4, R10, UR70, 0x4 ;  /* 0x000000460a047c11 */ /* 0x000fe2000f8e20ff */
[----:B------:R-:W-:Y:S01]  /*32d0*/  @UP3 ULEA UR4, UR9, UR70, 0x3 ;  /* 0x0000004609043291 */ /* 0x000fe2000f8e18ff */
[----:B------:R-:W-:Y:S02]  /*32e0*/  R2UR UR5, R15 ;  /* 0x000000000f0572ca */ /* 0x000fe400000e0000 */
[----:B------:R-:W-:Y:S02]  /*32f0*/  PLOP3.LUT P2, PT, PT, PT, PT, 0x80, 0x8 ;  /* 0x000000000008781c */ /* 0x000fe40003f4f070 */
[----:B------:R-:W2:Y:S01]  /*3300*/  LDS.128 R4, [R4+0x100] ;  /* 0x0001000004047984 */ /* 0x000ea20000000c00 */
[----:B------:R-:W-:Y:S02]  /*3310*/  PRMT R3, RZ, 0x654, R3 ;  /* 0x00000654ff037816 */ /* 0x000fe40000000003 */
[----:B-1----:R-:W-:Y:S01]  /*3320*/  @P0 SHF.L.U32 R2, R8, 0x1f, RZ ;  /* 0x0000001f08020819 */ /* 0x002fe200000006ff */
[----:B------:R-:W-:Y:S01]  /*3330*/  @!PT LDS RZ, [RZ] ;  /* 0x00000000fffff984 */ /* 0x000fe20000000800 */
[----:B------:R-:W-:Y:S01]  /*3340*/  @!PT LDS RZ, [RZ] ;  /* 0x00000000fffff984 */ /* 0x000fe20000000800 */
[----:B------:R-:W-:Y:S01]  /*3350*/  @!PT LDS RZ, [RZ] ;  /* 0x00000000fffff984 */ /* 0x000fe20000000800 */
[----:B------:R-:W-:Y:S01]  /*3360*/  @!PT LDS RZ, [RZ] ;  /* 0x00000000fffff984 */ /* 0x000fe20000000800 */
[----:B------:R1:W-:Y:S06]  /*3370*/  MEMBAR.ALL.CTA ;  /* 0x0000000000007992 */ /* 0x0003ec0000008000 */
[----:B-1----:R-:W1:Y:S01]  /*3380*/  FENCE.VIEW.ASYNC.S ;  /* 0x00000000000073c6 */ /* 0x002e620000000000 */
[----:B------:R-:W-:-:S02]  /*3390*/  SHF.L.U32 R0, R11, 0x1f, RZ ;  /* 0x0000001f0b007819 */ /* 0x000fc400000006ff */
[----:B------:R-:W-:Y:S01]  /*33a0*/  R2UR UR6, R16 ;  /* 0x00000000100672ca */ /* 0x000fe200000e0000 */
[----:B------:R-:W-:-:S06]  /*33b0*/  ULEA UR7, UR5, UR70, 0x3 ;  /* 0x0000004605077291 */ /* 0x000fcc000f8e18ff */
[----:B------:R-:W-:-:S06]  /*33c0*/  IMAD.U32 R13, RZ, RZ, UR7 ;  /* 0x00000007ff0d7e24 */ /* 0x000fcc000f8e00ff */
[----:B------:R-:W-:Y:S01]  /*33d0*/  ULEA UR8, UR5, UR6, 0x6 ;  /* 0x0000000605087291 */ /* 0x000fe2000f8e30ff */
[----:B-1----:R1:W-:Y:S01]  /*33e0*/  SYNCS.ARRIVE.TRANS64.RED.A1T0 RZ, [R3+URZ], RZ ;  /* 0x000000ff03ff79a7 */ /* 0x0023e200081004ff */
[----:B------:R1:W3:Y:S01]  /*33f0*/  @P0 SYNCS.PHASECHK.TRANS64.TRYWAIT P2, [UR4], R2 ;  /* 0x00000002ff0005a7 */ /* 0x0002e20008041104 */
[----:B--2---:R-:W-:Y:S01]  /*3400*/  LOP3.LUT P1, RZ, R6, 0x1, RZ, 0xc0, !PT ;  /* 0x0000000106ff7812 */ /* 0x004fe2000782c0ff */
[----:B------:R-:W2:Y:S02]  /*3410*/  SYNCS.PHASECHK.TRANS64.TRYWAIT P0, [UR7+0xb0], R0 ;  /* 0x0000b000ff0075a7 */ /* 0x000ea40008001107 */
[----:B-123--:R-:W-:Y:S10]  /*3420*/  @!P0 BRA `(.L_x_56) ;  /* 0x0000005000248947 */ /* 0x00eff40003800000 */
.L_x_146:
[----:B------:R-:W-:Y:S01]  /*3430*/  IADD3 R10, PT, PT, R10, 0x1, RZ ;  /* 0x000000010a0a7810 */ /* 0x000fe20007ffe0ff */
[----:B------:R-:W-:Y:S06]  /*3440*/  BRA.U !UP3, `(.L_x_57) ;  /* 0x000000050bec7547 */ /* 0x000fec000b800000 */
[----:B------:R-:W-:Y:S01]  /*3450*/  R2UR UR69, R14 ;  /* 0x000000000e4572ca */ /* 0x000fe200000e0000 */
[----:B------:R-:W-:Y:S01]  /*3460*/  UPLOP3.LUT UP4, UPT, UPT, UPT, UPT, 0x40, 0x4 ;  /* 0x000000000004789c */ /* 0x000fe20003f8e870 */
[----:B------:R-:W-:Y:S01]  /*3470*/  R2UR UR68, R12 ;  /* 0x000000000c4472ca */ /* 0x000fe200000e0000 */
[----:B------:R-:W-:-:S14]  /*3480*/  UMOV UR7, UR9 ;  /* 0x0000000900077c82 */ /* 0x000fdc0008000000 */
.L_x_60:
[----:B------:R-:W-:Y:S02]  /*3490*/  UIADD3 UR69, UPT, UPT, UR69, 0x1, URZ ;  /* 0x0000000145457890 */ /* 0x000fe4000fffe0ff */
[----:B--2---:R-:W-:Y:S02]  /*34a0*/  ULEA UR5, UR7, UR70, 0x3 ;  /* 0x0000004607057291 */ /* 0x004fe4000f8e18ff */
[----:B------:R-:W-:Y:S01]  /*34b0*/  UISETP.NE.AND UP0, UPT, UR69, URZ, UPT ;  /* 0x000000ff4500728c */ /* 0x000fe2000bf05270 */
[----:B------:R-:W-:Y:S10]  /*34c0*/  @P2 BRA `(.L_x_58) ;  /* 0x00000000000c2947 */ /* 0x000ff40003800000 */
[----:B-1----:R-:W-:Y:S04]  /*34d0*/  SHF.L.U32 R2, R8, 0x1f, RZ ;  /* 0x0000001f08027819 */ /* 0x002fe800000006ff */
[----:B------:R-:W1:Y:S02]  /*34e0*/  SYNCS.PHASECHK.TRANS64.TRYWAIT P0, [UR5], R2 ;  /* 0x00000002ff0075a7 */ /* 0x000e640008001105 */
[----:B-1----:R-:W-:Y:S05]  /*34f0*/  @!P0 BRA `(.L_x_59) ;  /* 0x00000050000c8947 */ /* 0x002fea0003800000 */
.L_x_58:
[----:B------:R-:W-:Y:S01]  /*3500*/  UISETP.NE.AND UP1, UPT, UR68, 0x1, UPT ;  /* 0x000000014400788c */ /* 0x000fe2000bf25270 */
[----:B------:R-:W-:Y:S01]  /*3510*/  PLOP3.LUT P2, PT, PT, PT, PT, 0x80, 0x8 ;  /* 0x000000000008781c */ /* 0x000fe20003f4f070 */
[----:B------:R-:W-:Y:S01]  /*3520*/  UIADD3 UR9, UPT, UPT, UR7, 0x1, URZ ;  /* 0x0000000107097890 */ /* 0x000fe2000fffe0ff */
[----:B------:R-:W-:Y:S01]  /*3530*/  MOV.SPILL R3, UR75 ;  /* 0x0000004b00037c02 */ /* 0x000fe20009000f00 */
[----:B------:R-:W-:Y:S01]  /*3540*/  UIADD3 UR71, UPT, UPT, UR5, 0x10, URZ ;  /* 0x0000001005477890 */ /* 0x000fe2000fffe0ff */
[----:B-1----:R-:W-:Y:S01]  /*3550*/  MOV.SPILL R2, UR74 ;  /* 0x0000004a00027c02 */ /* 0x002fe20009000f00 */
[----:B------:R-:W-:Y:S01]  /*3560*/  UISETP.NE.AND UP2, UPT, UR9, 0x2, UPT ;  /* 0x000000020900788c */ /* 0x000fe2000bf45270 */
[----:B------:R-:W-:Y:S01]  /*3570*/  PLOP3.LUT P0, PT, PT, PT, UP1, 0x80, 0x8 ;  /* 0x000000000008781c */ /* 0x000fe20003f0f018 */
[----:B------:R-:W-:Y:S02]  /*3580*/  ULEA UR6, UR7, UR73, 0xb ;  /* 0x0000004907067291 */ /* 0x000fe4000f8e58ff */
[----:B------:R-:W-:Y:S02]  /*3590*/  USEL UR5, URZ, 0x1, UP2 ;  /* 0x00000001ff057887 */ /* 0x000fe40009000000 */
[----:B------:R-:W-:Y:S02]  /*35a0*/  USEL UR9, UR9, URZ, UP2 ;  /* 0x000000ff09097287 */ /* 0x000fe40009000000 */
[----:B------:R-:W-:Y:S02]  /*35b0*/  ULEA UR4, UR7, UR72, 0xc ;  /* 0x0000004807047291 */ /* 0x000fe4000f8e60ff */
[----:B------:R-:W-:Y:S01]  /*35c0*/  @UP1 ULEA UR7, UR9, UR70, 0x3 ;  /* 0x0000004609071291 */ /* 0x000fe2000f8e18ff */
[----:B------:R-:W-:Y:S01]  /*35d0*/  LOP3.LUT R8, R8, UR5, RZ, 0x3c, !PT ;  /* 0x0000000508087c12 */ /* 0x000fe2000f8e3cff */
[----:B------:R-:W-:Y:S02]  /*35e0*/  UIADD3 UR20, UPT, UPT, UR6, 0x2, URZ ;  /* 0x0000000206147890 */ /* 0x000fe4000fffe0ff */
[----:B------:R-:W-:Y:S01]  /*35f0*/  UIADD3 UR18, UPT, UPT, UR4, 0x2, URZ ;  /* 0x0000000204127890 */ /* 0x000fe2000fffe0ff */
[----:B------:R-:W-:Y:S01]  /*3600*/  @P0 SHF.L.U32 R0, R8, 0x1f, RZ ;  /* 0x0000001f08000819 */ /* 0x000fe200000006ff */
[----:B------:R-:W-:Y:S02]  /*3610*/  UIADD3 UR14, UPT, UPT, UR6, 0x4, URZ ;  /* 0x00000004060e7890 */ /* 0x000fe4000fffe0ff */
[----:B------:R-:W-:Y:S01]  /*3620*/  UIADD3 UR12, UPT, UPT, UR4, 0x4, URZ ;  /* 0x00000004040c7890 */ /* 0x000fe2000fffe0ff */
[----:B------:R2:W3:Y:S01]  /*3630*/  @P0 SYNCS.PHASECHK.TRANS64.TRYWAIT P2, [UR7], R0 ;  /* 0x00000000ff0005a7 */ /* 0x0004e20008041107 */
[----:B------:R-:W-:Y:S02]  /*3640*/  UIADD3 UR66, UPT, UPT, UR6, 0x6, URZ ;  /* 0x0000000606427890 */ /* 0x000fe4000fffe0ff */
        /* <DEDUP_REMOVED lines=24> */
[----:B------:R-:W-:Y:S01]  /*37d0*/  UIADD3 UR68, UPT, UPT, UR68, -0x1, URZ ;  /* 0xffffffff44447890 */ /* 0x000fe2000fffe0ff */
[----:B------:R-:W-:Y:S01]  /*37e0*/  UMOV UR7, 0x40004040 ;  /* 0x4000404000077882 */ /* 0x000fe20000000000 */
[----:B------:R-:W-:Y:S01]  /*37f0*/  UMOV UR74, 0x0 ;  /* 0x00000000004a7882 */ /* 0x000fe20000000000 */
[----:B------:R-:W-:Y:S01]  /*3800*/  UMOV UR75, 0x8100910 ;  /* 0x08100910004b7882 */ /* 0x000fe20000000000 */
[----:B------:R-:W-:Y:S01]  /*3810*/  UMOV UR5, 0x40004040 ;  /* 0x4000404000057882 */ /* 0x000fe20000000000 */
[----:B------:R-:W-:Y:S01]  /*3820*/  UMOV UR21, 0x40004040 ;  /* 0x4000404000157882 */ /* 0x000fe20000000000 */
[----:B------:R1:W-:Y:S01]  /*3830*/  UTCHMMA gdesc[UR4], gdesc[UR6], tmem[UR8], tmem[UR74], idesc[UR75], UP4 ;  /* 0x00ff4a06040075ea */ /* 0x0003e2000a000008 */
[----:B------:R-:W-:Y:S01]  /*3840*/  UPLOP3.LUT UP4, UPT, UPT, UPT, UPT, 0x80, 0x8 ;  /* 0x000000000008789c */ /* 0x000fe20003f8f070 */
[----:B------:R-:W-:Y:S01]  /*3850*/  UMOV UR19, 0x40004040 ;  /* 0x4000404000137882 */ /* 0x000fe20000000000 */
[----:B------:R-:W-:Y:S01]  /*3860*/  UMOV UR15, 0x40004040 ;  /* 0x40004040000f7882 */ /* 0x000fe20000000000 */
[----:B------:R4:W-:Y:S01]  /*3870*/  UTCHMMA gdesc[UR18], gdesc[UR20], tmem[UR8], tmem[UR74], idesc[UR75], UPT ;  /* 0x00ff4a14120075ea */ /* 0x0009e2000b800008 */
[----:B------:R-:W-:Y:S01]  /*3880*/  UMOV UR13, 0x40004040 ;  /* 0x40004040000d7882 */ /* 0x000fe20000000000 */
        /* <DEDUP_REMOVED lines=18> */
[----:B-1----:R-:W-:Y:S01]  /*39b0*/  UIADD3 UR4, UPT, UPT, UR4, 0xc06, URZ ;  /* 0x00000c0604047890 */ /* 0x002fe2000fffe0ff */
[----:B------:R-:W-:Y:S01]  /*39c0*/  UMOV UR6, 0x0 ;  /* 0x0000000000067882 */ /* 0x000fe20000000000 */
[----:B------:R-:W-:Y:S01]  /*39d0*/  UMOV UR7, 0x8100910 ;  /* 0x0810091000077882 */ /* 0x000fe20000000000 */
[----:B------:R-:W-:Y:S01]  /*39e0*/  UMOV UR31, 0x40004040 ;  /* 0x40004040001f7882 */ /* 0x000fe20000000000 */
[----:B----4-:R-:W-:Y:S01]  /*39f0*/  UMOV UR20, 0x0 ;  /* 0x0000000000147882 */ /* 0x010fe20000000000 */
[----:B------:R-:W-:Y:S01]  /*3a00*/  UMOV UR21, 0x8100910 ;  /* 0x0810091000157882 */ /* 0x000fe20000000000 */
[----:B------:R-:W-:Y:S01]  /*3a10*/  R2UR.FILL UR75, R3 ;  /* 0x00000000034b72ca */ /* 0x000fe200004e0000 */
[----:B------:R1:W-:Y:S01]  /*3a20*/  UTCHMMA gdesc[UR12], gdesc[UR14], tmem[UR8], tmem[UR20], idesc[UR21], UPT ;  /* 0x00ff140e0c0075ea */ /* 0x0003e2000b800008 */
[----:B------:R-:W-:Y:S01]  /*3a30*/  R2UR.FILL UR74, R2 ;  /* 0x00000000024a72ca */ /* 0x000fe200004e0000 */
[----:B------:R-:W-:Y:S01]  /*3a40*/  UTCHMMA gdesc[UR64], gdesc[UR66], tmem[UR8], tmem[UR20], idesc[UR21], UPT ;  /* 0x00ff1442400075ea */ /* 0x000fe2000b800008 */
[----:B------:R-:W-:Y:S01]  /*3a50*/  UTCHMMA gdesc[UR60], gdesc[UR62], tmem[UR8], tmem[UR20], idesc[UR21], UPT ;  /* 0x00ff143e3c0075ea */ /* 0x000fe2000b800008 */
[----:B------:R-:W-:Y:S01]  /*3a60*/  UMOV UR18, 0x0 ;  /* 0x0000000000127882 */ /* 0x000fe20000000000 */
[----:B------:R-:W-:Y:S01]  /*3a70*/  UMOV UR19, 0x8100910 ;  /* 0x0810091000137882 */ /* 0x000fe20000000000 */
[----:B------:R-:W-:Y:S01]  /*3a80*/  UMOV UR29, 0x40004040 ;  /* 0x40004040001d7882 */ /* 0x000fe20000000000 */
[----:B------:R-:W-:Y:S01]  /*3a90*/  UTCHMMA gdesc[UR56], gdesc[UR58], tmem[UR8], tmem[UR18], idesc[UR19], UPT ;  /* 0x00ff123a380075ea */ /* 0x000fe2000b800008 */
[----:B------:R-:W-:Y:S01]  /*3aa0*/  UTCHMMA gdesc[UR52], gdesc[UR54], tmem[UR8], tmem[UR18], idesc[UR19], UPT ;  /* 0x00ff1236340075ea */ /* 0x000fe2000b800008 */
[----:B------:R-:W-:Y:S01]  /*3ab0*/  UTCHMMA gdesc[UR48], gdesc[UR50], tmem[UR8], tmem[UR18], idesc[UR19], UPT ;  /* 0x00ff1232300075ea */ /* 0x000fe2000b800008 */
[----:B------:R-:W-:Y:S01]  /*3ac0*/  UTCHMMA gdesc[UR44], gdesc[UR46], tmem[UR8], tmem[UR6], idesc[UR7], UPT ;  /* 0x00ff062e2c0075ea */ /* 0x000fe2000b800008 */
[----:B------:R-:W-:Y:S01]  /*3ad0*/  UTCHMMA gdesc[UR40], gdesc[UR42], tmem[UR8], tmem[UR6], idesc[UR7], UPT ;  /* 0x00ff062a280075ea */ /* 0x000fe2000b800008 */
[----:B------:R-:W-:Y:S01]  /*3ae0*/  UTCHMMA gdesc[UR36], gdesc[UR38], tmem[UR8], tmem[UR18], idesc[UR19], UPT ;  /* 0x00ff1226240075ea */ /* 0x000fe2000b800008 */
[----:B------:R-:W-:Y:S01]  /*3af0*/  UMOV UR27, 0x40004040 ;  /* 0x40004040001b7882 */ /* 0x000fe20000000000 */
[----:B------:R-:W-:Y:S01]  /*3b00*/  UMOV UR25, 0x40004040 ;  /* 0x4000404000197882 */ /* 0x000fe20000000000 */
[----:B------:R-:W-:Y:S01]  /*3b10*/  UMOV UR23, 0x40004040 ;  /* 0x4000404000177882 */ /* 0x000fe20000000000 */
[----:B------:R-:W-:Y:S01]  /*3b20*/  UMOV UR17, 0x40004040 ;  /* 0x4000404000117882 */ /* 0x000fe20000000000 */
[----:B------:R-:W-:Y:S01]  /*3b30*/  UMOV UR11, 0x40004040 ;  /* 0x40004040000b7882 */ /* 0x000fe20000000000 */
[----:B-1----:R-:W-:Y:S01]  /*3b40*/  UMOV UR14, 0x0 ;  /* 0x00000000000e7882 */ /* 0x002fe20000000000 */
[----:B------:R-:W-:Y:S01]  /*3b50*/  UMOV UR15, 0x8100910 ;  /* 0x08100910000f7882 */ /* 0x000fe20000000000 */
[----:B------:R-:W-:Y:S01]  /*3b60*/  UMOV UR12, 0x0 ;  /* 0x00000000000c7882 */ /* 0x000fe20000000000 */
[----:B------:R-:W-:Y:S01]  /*3b70*/  UMOV UR13, 0x8100910 ;  /* 0x08100910000d7882 */ /* 0x000fe20000000000 */
[----:B------:R-:W-:Y:S01]  /*3b80*/  UTCHMMA gdesc[UR32], gdesc[UR34], tmem[UR8], tmem[UR14], idesc[UR15], UPT ;  /* 0x00ff0e22200075ea */ /* 0x000fe2000b800008 */
[----:B------:R-:W-:Y:S01]  /*3b90*/  UTCHMMA gdesc[UR28], gdesc[UR30], tmem[UR8], tmem[UR12], idesc[UR13], UPT ;  /* 0x00ff0c1e1c0075ea */ /* 0x000fe2000b800008 */
[----:B------:R1:W-:Y:S01]  /*3ba0*/  UTCHMMA gdesc[UR24], gdesc[UR26], tmem[UR8], tmem[UR6], idesc[UR7], UPT ;  /* 0x00ff061a180075ea */ /* 0x0003e2000b800008 */
[----:B------:R2:W-:Y:S01]  /*3bb0*/  UTCHMMA gdesc[UR16], gdesc[UR22], tmem[UR8], tmem[UR76], idesc[UR77], UPT ;  /* 0x00ff4c16100075ea */ /* 0x0005e2000b800008 */
[----:B------:R2:W-:Y:S01]  /*3bc0*/  UTCHMMA gdesc[UR4], gdesc[UR10], tmem[UR8], tmem[UR74], idesc[UR75], UPT ;  /* 0x00ff4a0a040075ea */ /* 0x0005e2000b800008 */
[----:B------:R2:W-:Y:S01]  /*3bd0*/  UTCBAR [UR71], URZ ;  /* 0x000000ff470073e9 */ /* 0x0005e200080000ff */
[----:B-1----:R-:W-:Y:S01]  /*3be0*/  UMOV UR7, UR9 ;  /* 0x0000000900077c82 */ /* 0x002fe20008000000 */
[----:B---3--:R-:W-:Y:S05]  /*3bf0*/  BRA.U UP0, `(.L_x_60) ;  /* 0xfffffff900247547 */ /* 0x008fea000b83ffff */
.L_x_57:
[----:B--2---:R-:W-:Y:S02]  /*3c00*/  R2UR UR4, R15 ;  /* 0x000000000f0472ca */ /* 0x004fe400000e0000 */
[----:B------:R-:W-:Y:S02]  /*3c10*/  R2UR UR5, R13 ;  /* 0x000000000d0572ca */ /* 0x000fe400000e0000 */
[----:B------:R-:W-:-:S04]  /*3c20*/  ISETP.NE.AND P0, PT, R10, 0x2, PT ;  /* 0x000000020a00780c */ /* 0x000fc80003f05270 */
[----:B-1----:R-:W-:Y:S02]  /*3c30*/  SEL R0, RZ, 0x1, P0 ;  /* 0x00000001ff007807 */ /* 0x002fe40000000000 */
[----:B------:R-:W-:Y:S02]  /*3c40*/  SEL R10, R10, RZ, P0 ;  /* 0x000000ff0a0a7207 */ /* 0x000fe40000000000 */
[----:B------:R-:W-:Y:S01]  /*3c50*/  LOP3.LUT R9, R9, R0, RZ, 0x3c, !PT ;  /* 0x0000000009097212 */ /* 0x000fe200078e3cff */
[----:B------:R-:W-:Y:S02]  /*3c60*/  UIADD3 UR4, UPT, UPT, UR4, 0x1, URZ ;  /* 0x0000000104047890 */ /* 0x000fe4000fffe0ff */
[----:B------:R-:W-:Y:S02]  /*3c70*/  UIADD3 UR5, UPT, UPT, UR5, 0x90, URZ ;  /* 0x0000009005057890 */ /* 0x000fe4000fffe0ff */
[----:B------:R-:W-:-:S04]  /*3c80*/  UISETP.NE.AND UP0, UPT, UR4, 0x4, UPT ;  /* 0x000000040400788c */ /* 0x000fc8000bf05270 */
[----:B------:R-:W-:Y:S02]  /*3c90*/  USEL UR6, URZ, 0x1, UP0 ;  /* 0x00000001ff067887 */ /* 0x000fe40008000000 */
[----:B------:R-:W-:Y:S01]  /*3ca0*/  USEL UR4, UR4, URZ, UP0 ;  /* 0x000000ff04047287 */ /* 0x000fe20008000000 */
[----:B------:R1:W-:Y:S03]  /*3cb0*/  UTCBAR [UR5], URZ ;  /* 0x000000ff050073e9 */ /* 0x0003e600080000ff */
[----:B------:R-:W-:Y:S02]  /*3cc0*/  LOP3.LUT R11, R11, UR6, RZ, 0x3c, !PT ;  /* 0x000000060b0b7c12 */ /* 0x000fe4000f8e3cff */
[----:B------:R-:W-:Y:S01]  /*3cd0*/  IMAD.U32 R15, RZ, RZ, UR4 ;  /* 0x00000004ff0f7e24 */ /* 0x000fe2000f8e00ff */
[----:B------:R-:W-:Y:S06]  /*3ce0*/  @P1 BRA `(.L_x_61) ;  /* 0xfffffff4005c1947 */ /* 0x000fec000383ffff */
[----:B------:R-:W2:Y:S01]  /*3cf0*/  S2UR UR8, SR_CgaCtaId ;  /* 0x00000000000879c3 */ /* 0x000ea20000008800 */
[----:B-1----:R-:W-:Y:S02]  /*3d00*/  R2UR UR5, R15 ;  /* 0x000000000f0572ca */ /* 0x002fe400000e0000 */
[----:B------:R-:W-:Y:S01]  /*3d10*/  ELECT P0, URZ, PT ;  /* 0x0000000000ff782f */ /* 0x000fe20003800000 */
[----:B------:R-:W-:Y:S01]  /*3d20*/  IMAD.MOV.U32 R0, RZ, RZ, 0x1 ;  /* 0x00000001ff007424 */ /* 0x000fe200078e00ff */
[----:B------:R-:W-:Y:S01]  /*3d30*/  UIADD3 UR70, UPT, UPT, UR70, 0xb0, URZ ;  /* 0x000000b046467890 */ /* 0x000fe2000fffe0ff */
[----:B------:R-:W-:Y:S01]  /*3d40*/  SHF.L.U32 R2, R11, 0x1f, RZ ;  /* 0x0000001f0b027819 */ /* 0x000fe200000006ff */
[----:B------:R-:W-:Y:S01]  /*3d50*/  UMOV UR4, 0x40 ;  /* 0x0000004000047882 */ /* 0x000fe20000000000 */
[----:B------:R-:W-:Y:S01]  /*3d60*/  UVIRTCOUNT.DEALLOC.SMPOOL 0x80 ;  /* 0x000000800000784c */ /* 0x000fe20000000000 */
[----:B--2---:R-:W-:-:S05]  /*3d70*/  ULEA UR8, UR8, UR4, 0x18 ;  /* 0x0000000408087291 */ /* 0x004fca000f8ec0ff */
[----:B------:R-:W-:-:S04]  /*3d80*/  ULEA UR4, UR5, UR70, 0x3 ;  /* 0x0000004605047291 */ /* 0x000fc8000f8e18ff */
[----:B------:R1:W-:Y:S05]  /*3d90*/  @P0 STS.U8 [UR8+0x1c], R0 ;  /* 0x00001c00ff000988 */ /* 0x0003ea0008000008 */
[----:B------:R-:W2:Y:S02]  /*3da0*/  SYNCS.PHASECHK.TRANS64.TRYWAIT P0, [UR4], R2 ;  /* 0x00000002ff0075a7 */ /* 0x000ea40008001104 */
[----:B-12---:R-:W-:Y:S05]  /*3db0*/  @!P0 BRA `(.L_x_62) ;  /* 0x0000004400f48947 */ /* 0x006fea0003800000 */
.L_x_149:
[----:B------:R-:W-:-:S13]  /*3dc0*/  R2UR UR4, R15 ;  /* 0x000000000f0472ca */ /* 0x000fda00000e0000 */
[----:B------:R-:W-:-:S04]  /*3dd0*/  UIADD3 UR4, UPT, UPT, UR4, 0x1, URZ ;  /* 0x0000000104047890 */ /* 0x000fc8000fffe0ff */
[----:B------:R-:W-:-:S04]  /*3de0*/  UISETP.NE.AND UP0, UPT, UR4, 0x4, UPT ;  /* 0x000000040400788c */ /* 0x000fc8000bf05270 */
[----:B------:R-:W-:Y:S02]  /*3df0*/  USEL UR6, URZ, 0x1, UP0 ;  /* 0x00000001ff067887 */ /* 0x000fe40008000000 */
[----:B------:R-:W-:-:S04]  /*3e00*/  USEL UR4, UR4, URZ, UP0 ;  /* 0x000000ff04047287 */ /* 0x000fc80008000000 */
[----:B------:R-:W-:Y:S01]  /*3e10*/  ULEA UR5, UR4, UR70, 0x3 ;  /* 0x0000004604057291 */ /* 0x000fe2000f8e18ff */
[----:B-1----:R-:W-:-:S04]  /*3e20*/  LOP3.LUT R2, R11, UR6, RZ, 0x3c, !PT ;  /* 0x000000060b027c12 */ /* 0x002fc8000f8e3cff */
[----:B------:R-:W-:-:S04]  /*3e30*/  SHF.L.U32 R3, R2, 0x1f, RZ ;  /* 0x0000001f02037819 */ /* 0x000fc800000006ff */
[----:B------:R-:W1:Y:S02]  /*3e40*/  SYNCS.PHASECHK.TRANS64.TRYWAIT P0, [UR5], R3 ;  /* 0x00000003ff0075a7 */ /* 0x000e640008001105 */
[----:B-1----:R-:W-:Y:S05]  /*3e50*/  @!P0 BRA `(.L_x_63) ;  /* 0x0000004400e48947 */ /* 0x002fea0003800000 */
.L_x_151:
[----:B------:R-:W-:-:S04]  /*3e60*/  UIADD3 UR4, UPT, UPT, UR4, 0x1, URZ ;  /* 0x0000000104047890 */ /* 0x000fc8000fffe0ff */
[----:B------:R-:W-:-:S04]  /*3e70*/  UISETP.NE.AND UP0, UPT, UR4, 0x4, UPT ;  /* 0x000000040400788c */ /* 0x000fc8000bf05270 */
[----:B------:R-:W-:Y:S02]  /*3e80*/  USEL UR6, URZ, 0x1, UP0 ;  /* 0x00000001ff067887 */ /* 0x000fe40008000000 */
[----:B------:R-:W-:-:S04]  /*3e90*/  USEL UR4, UR4, URZ, UP0 ;  /* 0x000000ff04047287 */ /* 0x000fc80008000000 */
[----:B------:R-:W-:Y:S01]  /*3ea0*/  ULEA UR5, UR4, UR70, 0x3 ;  /* 0x0000004604057291 */ /* 0x000fe2000f8e18ff */
[----:B------:R-:W-:-:S04]  /*3eb0*/  LOP3.LUT R2, R2, UR6, RZ, 0x3c, !PT ;  /* 0x0000000602027c12 */ /* 0x000fc8000f8e3cff */
[----:B-1----:R-:W-:-:S04]  /*3ec0*/  SHF.L.U32 R3, R2, 0x1f, RZ ;  /* 0x0000001f02037819 */ /* 0x002fc800000006ff */
[----:B------:R-:W1:Y:S02]  /*3ed0*/  SYNCS.PHASECHK.TRANS64.TRYWAIT P0, [UR5], R3 ;  /* 0x00000003ff0075a7 */ /* 0x000e640008001105 */
[----:B-1----:R-:W-:Y:S05]  /*3ee0*/  @!P0 BRA `(.L_x_64) ;  /* 0x0000004400d88947 */ /* 0x002fea0003800000 */
.L_x_153:
[----:B------:R-:W-:-:S04]  /*3ef0*/  UIADD3 UR4, UPT, UPT, UR4, 0x1, URZ ;  /* 0x0000000104047890 */ /* 0x000fc8000fffe0ff */
[----:B------:R-:W-:-:S04]  /*3f00*/  UISETP.NE.AND UP0, UPT, UR4, 0x4, UPT ;  /* 0x000000040400788c */ /* 0x000fc8000bf05270 */
[----:B------:R-:W-:Y:S02]  /*3f10*/  USEL UR5, URZ, 0x1, UP0 ;  /* 0x00000001ff057887 */ /* 0x000fe40008000000 */
[----:B------:R-:W-:-:S04]  /*3f20*/  USEL UR4, UR4, URZ, UP0 ;  /* 0x000000ff04047287 */ /* 0x000fc80008000000 */
[----:B------:R-:W-:Y:S01]  /*3f30*/  ULEA UR4, UR4, UR70, 0x3 ;  /* 0x0000004604047291 */ /* 0x000fe2000f8e18ff */
[----:B------:R-:W-:-:S04]  /*3f40*/  LOP3.LUT R2, R2, UR5, RZ, 0x3c, !PT ;  /* 0x0000000502027c12 */ /* 0x000fc8000f8e3cff */
[----:B------:R-:W-:-:S04]  /*3f50*/  SHF.L.U32 R2, R2, 0x1f, RZ ;  /* 0x0000001f02027819 */ /* 0x000fc800000006ff */
[----:B------:R-:W2:Y:S02]  /*3f60*/  SYNCS.PHASECHK.TRANS64.TRYWAIT P0, [UR4], R2 ;  /* 0x00000002ff0075a7 */ /* 0x000ea40008001104 */
[----:B--2---:R-:W-:Y:S05]  /*3f70*/  @!P0 BRA `(.L_x_65) ;  /* 0x0000004400cc8947 */ /* 0x004fea0003800000 */
.L_x_155:
[----:B------:R-:W-:Y:S01]  /*3f80*/  NOP ;  /* 0x0000000000007918 */ /* 0x000fe20000000000 */
[----:B-1----:R-:W1:Y:S01]  /*3f90*/  LDS R0, [UR8+0x14] ;  /* 0x00001408ff007984 */ /* 0x002e620008000800 */
[----:B------:R-:W-:Y:S01]  /*3fa0*/  R2UR UR4, R16 ;  /* 0x00000000100472ca */ /* 0x000fe200000e0000 */
[----:B------:R-:W-:Y:S01]  /*3fb0*/  UMOV UR5, 0xffff ;  /* 0x0000ffff00057882 */ /* 0x000fe20000000000 */
[----:B------:R-:W-:-:S11]  /*3fc0*/  UMOV UR6, 0x1 ;  /* 0x0000000100067882 */ /* 0x000fd60000000000 */
[----:B------:R-:W-:-:S04]  /*3fd0*/  ULOP3.LUT UR4, UR4, 0xffff, URZ, 0xc0, !UPT ;  /* 0x0000ffff04047892 */ /* 0x000fc8000f8ec0ff */
[----:B------:R-:W-:-:S04]  /*3fe0*/  USHF.R.U32.HI UR4, URZ, 0x5, UR4 ;  /* 0x00000005ff047899 */ /* 0x000fc80008011604 */
[----:B------:R-:W-:Y:S02]  /*3ff0*/  USHF.L.U32 UR5, UR5, UR4, URZ ;  /* 0x0000000405057299 */ /* 0x000fe400080006ff */
[----:B------:R-:W-:-:S04]  /*4000*/  USHF.L.U32 UR4, UR6, UR4, URZ ;  /* 0x0000000406047299 */ /* 0x000fc800080006ff */
[----:B-1----:R-:W-:-:S04]  /*4010*/  LOP3.LUT R0, R0, UR5, RZ, 0xc0, !PT ;  /* 0x0000000500007c12 */ /* 0x002fc8000f8ec0ff */
[----:B------:R-:W-:-:S13]  /*4020*/  ISETP.NE.AND P0, PT, R0, UR5, PT ;  /* 0x0000000500007c0c */ /* 0x000fda000bf05270 */
[----:B------:R-:W-:Y:S05]  /*4030*/  @P0 BRA `(.L_x_66) ;  /* 0x0000000000580947 */ /* 0x000fea0003800000 */
[----:B------:R-:W1:Y:S02]  /*4040*/  LDS R0, [UR8+0x18] ;  /* 0x00001808ff007984 */ /* 0x000e640008000800 */
[----:B-1----:R-:W-:-:S04]  /*4050*/  LOP3.LUT R0, R0, UR4, RZ, 0xc0, !PT ;  /* 0x0000000400007c12 */ /* 0x002fc8000f8ec0ff */
[----:B------:R-:W-:-:S13]  /*4060*/  ISETP.NE.AND P0, PT, R0, UR4, PT ;  /* 0x0000000400007c0c */ /* 0x000fda000bf05270 */
[----:B------:R-:W-:Y:S05]  /*4070*/  @P0 BRA `(.L_x_67) ;  /* 0x00000000003c0947 */ /* 0x000fea0003800000 */
[----:B------:R-:W1:Y:S01]  /*4080*/  S2R R2, SR_LANEID ;  /* 0x0000000000027919 */ /* 0x000e620000000000 */
[----:B------:R-:W-:-:S06]  /*4090*/  ULOP3.LUT UR5, URZ, UR5, URZ, 0x33, !UPT ;  /* 0x00000005ff057292 */ /* 0x000fcc000f8e33ff */
[----:B------:R-:W-:-:S04]  /*40a0*/  IMAD.U32 R0, RZ, RZ, UR5 ;  /* 0x00000005ff007e24 */ /* 0x000fc8000f8e00ff */
[----:B------:R2:W3:Y:S02]  /*40b0*/  REDUX UR7, R0 ;  /* 0x00000000000773c4 */ /* 0x0004e40000000000 */
[----:B------:R4:W-:Y:S01]  /*40c0*/  UTCATOMSWS.AND URZ, UR5 ;  /* 0x0000000500ff79e3 */ /* 0x0009e20008000000 */
[----:B--2---:R-:W-:Y:S01]  /*40d0*/  LOP3.LUT R0, RZ, UR4, RZ, 0x33, !PT ;  /* 0x00000004ff007c12 */ /* 0x004fe2000f8e33ff */
[----:B------:R-:W-:Y:S02]  /*40e0*/  VOTEU.ANY UR4, UPT, PT ;  /* 0x0000000000047886 */ /* 0x000fe400038e0100 */
[----:B------:R-:W-:Y:S02]  /*40f0*/  UFLO.U32 UR4, UR4 ;  /* 0x00000004000472bd */ /* 0x000fe400080e0000 */
[----:B------:R-:W2:Y:S04]  /*4100*/  REDUX UR6, R0 ;  /* 0x00000000000673c4 */ /* 0x000ea80000000000 */
[----:B-1----:R-:W-:-:S02]  /*4110*/  ISETP.EQ.U32.AND P0, PT, R2, UR4, PT ;  /* 0x0000000402007c0c */ /* 0x002fc4000bf02070 */
[----:B---3--:R-:W-:-:S11]  /*4120*/  MOV R2, UR7 ;  /* 0x0000000700027c02 */ /* 0x008fd60008000f00 */
[----:B------:R4:W-:Y:S01]  /*4130*/  @P0 ATOMS.AND RZ, [UR8+0x14], R2 ;  /* 0x00001402ffff098c */ /* 0x0009e2000a800008 */
[----:B--2---:R-:W-:-:S05]  /*4140*/  IMAD.U32 R0, RZ, RZ, UR6 ;  /* 0x00000006ff007e24 */ /* 0x004fca000f8e00ff */
[----:B------:R4:W-:Y:S01]  /*4150*/  @P0 ATOMS.AND RZ, [UR8+0x18], R0 ;  /* 0x00001800ffff098c */ /* 0x0009e2000a800008 */
[----:B------:R-:W-:Y:S05]  /*4160*/  BRA `(.L_x_68) ;  /* 0x0000000000147947 */ /* 0x000fea0003800000 */
.L_x_67:
[----:B------:R-:W-:Y:S02]  /*4170*/  MOV R2, 0x4190 ;  /* 0x0000419000027802 */ /* 0x000fe40000000f00 */
[----:B-----5:R-:W-:Y:S05]  /*4180*/  CALL.REL.NOINC `($__internal_0_$__cuda_sm10x_tcgen05_guardrail_trap_col_being_dealloced_not_returned_by_alloc) ;  /* 0x0000004800b07944 */ /* 0x020fea0003c00000 */
[----:B------:R-:W-:Y:S05]  /*4190*/  BRA `(.L_x_68) ;  /* 0x0000000000087947 */ /* 0x000fea0003800000 */
.L_x_66:
[----:B------:R-:W-:Y:S02]  /*41a0*/  MOV R2, 0x41c0 ;  /* 0x000041c000027802 */ /* 0x000fe40000000f00 */
[----:B-----5:R-:W-:Y:S05]  /*41b0*/  CALL.REL.NOINC `($__internal_2_$__cuda_sm10x_tcgen05_guardrail_trap_unallocated_columns_being_dealloced) ;  /* 0x0000004800bc7944 */ /* 0x020fea0003c00000 */
.L_x_68:
[----:B------:R-:W-:Y:S01]  /*41c0*/  NOP ;  /* 0x0000000000007918 */ /* 0x000fe20000000000 */
[----:B----4-:R-:W-:Y:S05]  /*41d0*/  EXIT ;  /* 0x000000000000794d */ /* 0x010fea0003800000 */
.L_x_50:
[----:B------:R-:W-:-:S09]  /*41e0*/  UISETP.NE.OR UP2, UPT, UR10, 0x3, !UP2 ;  /* 0x000000030a00788c */ /* 0x000fd2000d745670 */
[----:B------:R-:W-:Y:S05]  /*41f0*/  BRA.U UP2, `(.L_x_69) ;  /* 0x0000001102087547 */ /* 0x000fea000b800000 */
[----:B------:R-:W1:Y:S01]  /*4200*/  LDCU.64 UR4, c[0x0][0x888] ;  /* 0x00011100ff0477ac */ /* 0x000e620008000a00 */
[----:B------:R-:W2:Y:S01]  /*4210*/  LDC R0, c[0x0][0xb30] ;  /* 0x0002cc00ff007b82 */ /* 0x000ea20000000800 */
[----:B------:R-:W-:Y:S01]  /*4220*/  IMAD.MOV.U32 R30, RZ, RZ, 0x1 ;  /* 0x00000001ff1e7424 */ /* 0x000fe200078e00ff */
[----:B------:R-:W-:Y:S01]  /*4230*/  CS2R R28, SRZ ;  /* 0x00000000001c7805 */ /* 0x000fe2000001ff00 */
[----:B------:R-:W4:Y:S01]  /*4240*/  LDCU.64 UR14, c[0x0][0x890] ;  /* 0x00011200ff0e77ac */ /* 0x000f220008000a00 */
[----:B------:R-:W-:Y:S01]  /*4250*/  IMAD.MOV.U32 R25, RZ, RZ, 0x2000 ;  /* 0x00002000ff197424 */ /* 0x000fe200078e00ff */
[----:B------:R-:W-:-:S03]  /*4260*/  UPLOP3.LUT UP1, UPT, UPT, UPT, UPT, 0x40, 0x4 ;  /* 0x000000000004789c */ /* 0x000fc60003f2e870 */
[----:B------:R-:W3:Y:S08]  /*4270*/  LDC R24, c[0x0][0x370] ;  /* 0x0000dc00ff187b82 */ /* 0x000ef00000000800 */
[----:B------:R-:W3:Y:S01]  /*4280*/  LDC R3, c[0x0][0xb0c] ;  /* 0x0002c300ff037b82 */ /* 0x000ee20000000800 */
[----:B-1----:R-:W-:-:S03]  /*4290*/  UISETP.NE.U32.AND UP2, UPT, UR4, URZ, UPT ;  /* 0x000000ff0400728c */ /* 0x002fc6000bf45070 */
[----:B------:R-:W-:Y:S01]  /*42a0*/  UMOV UR4, 0x400 ;  /* 0x0000040000047882 */ /* 0x000fe20000000000 */
[----:B----4-:R-:W-:Y:S02]  /*42b0*/  UISETP.NE.U32.AND UP3, UPT, UR14, URZ, UPT ;  /* 0x000000ff0e00728c */ /* 0x010fe4000bf65070 */
[----:B------:R-:W-:Y:S01]  /*42c0*/  ULEA UR4, UR45, UR4, 0x18 ;  /* 0x000000042d047291 */ /* 0x000fe2000f8ec0ff */
[----:B------:R-:W1:Y:S01]  /*42d0*/  LDC R18, c[0x0][0xb20] ;  /* 0x0002c800ff127b82 */ /* 0x000e620000000800 */
[----:B--2---:R-:W-:Y:S01]  /*42e0*/  ISETP.NE.AND P1, PT, R0, 0x1, PT ;  /* 0x000000010000780c */ /* 0x004fe20003f25270 */
[----:B------:R-:W-:Y:S02]  /*42f0*/  UISETP.NE.AND.EX UP2, UPT, UR5, URZ, UPT, UP2 ;  /* 0x000000ff0500728c */ /* 0x000fe4000bf45320 */
[----:B------:R-:W-:Y:S02]  /*4300*/  UIADD3 UR13, UPT, UPT, UR4, 0x38, URZ ;  /* 0x00000038040d7890 */ /* 0x000fe4000fffe0ff */
[----:B------:R-:W-:-:S02]  /*4310*/  UIADD3 UR33, UPT, UPT, UR4, 0x20, URZ ;  /* 0x0000002004217890 */ /* 0x000fc4000fffe0ff */
[----:B-----5:R-:W2:Y:S01]  /*4320*/  LDC.64 R32, c[0x0][0x348] ;  /* 0x0000d200ff207b82 */ /* 0x020ea20000000a00 */
[----:B------:R-:W-:Y:S02]  /*4330*/  UIADD3 UR25, UPT, UPT, UR4, 0x28, URZ ;  /* 0x0000002804197890 */ /* 0x000fe4000fffe0ff */
[----:B------:R-:W-:Y:S02]  /*4340*/  UIADD3 UR17, UPT, UPT, UR4, 0x30, URZ ;  /* 0x0000003004117890 */ /* 0x000fe4000fffe0ff */
[----:B------:R-:W-:Y:S02]  /*4350*/  UPRMT UR13, UR45, 0x654, UR13 ;  /* 0x000006542d0d7896 */ /* 0x000fe4000800000d */
[----:B------:R-:W-:Y:S01]  /*4360*/  UISETP.NE.AND.EX UP3, UPT, UR15, URZ, UPT, UP3 ;  /* 0x000000ff0f00728c */ /* 0x000fe2000bf65330 */
[----:B------:R-:W4:Y:S08]  /*4370*/  LDC.64 R16, c[0x0][0xb10] ;  /* 0x0002c400ff107b82 */ /* 0x000f300000000a00 */
[----:B------:R-:W1:Y:S08]  /*4380*/  LDC.64 R6, c[0x0][0xb18] ;  /* 0x0002c600ff067b82 */ /* 0x000e700000000a00 */
[----:B------:R-:W1:Y:S08]  /*4390*/  LDC.64 R4, c[0x0][0xb28] ;  /* 0x0002ca00ff047b82 */ /* 0x000e700000000a00 */
[----:B---3--:R-:W1:Y:S02]  /*43a0*/  LDC R19, c[0x0][0x374] ;  /* 0x0000dd00ff137b82 */ /* 0x008e640000000800 */
.L_x_80:
[C---:B------:R-:W-:Y:S02]  /*43b0*/  LEA R0, R29.reuse, UR4, 0x3 ;  /* 0x000000041d007c11 */ /* 0x040fe4000f8e18ff */
[----:B------:R-:W-:Y:S02]  /*43c0*/  SHF.L.U32 R2, R28, 0x1f, RZ ;  /* 0x0000001f1c027819 */ /* 0x000fe400000006ff */
[----:B------:R-:W-:Y:S02]  /*43d0*/  LEA R20, R29, UR4, 0x4 ;  /* 0x000000041d147c11 */ /* 0x000fe4000f8e20ff */
[----:B---3--:R-:W3:Y:S02]  /*43e0*/  SYNCS.PHASECHK.TRANS64.TRYWAIT P0, [R0+URZ+0x70], R2 ;  /* 0x00007002000075a7 */ /* 0x008ee400080011ff */
[----:B---3--:R-:W-:Y:S05]  /*43f0*/  @!P0 BRA `(.L_x_70) ;  /* 0x0000004000c48947 */ /* 0x008fea0003800000 */
.L_x_156:
[----:B------:R-:W-:Y:S01]  /*4400*/  ISETP.GE.AND P0, PT, R26, 0x1, PT ;  /* 0x000000011a00780c */ /* 0x000fe20003f06270 */
[----:B------:R-:W5:Y:S01]  /*4410*/  LDS.128 R20, [R20+0x100] ;  /* 0x0001000014147984 */ /* 0x000f620000000c00 */
[----:B---3--:R-:W-:Y:S01]  /*4420*/  VIADD R0, R0, 0x80 ;  /* 0x0000008000007836 */ /* 0x008fe20000000000 */
[----:B------:R-:W-:Y:S01]  /*4430*/  @!PT LDS RZ, [RZ] ;  /* 0x00000000fffff984 */ /* 0x000fe20000000800 */
[----:B------:R-:W-:Y:S01]  /*4440*/  @!PT LDS RZ, [RZ] ;  /* 0x00000000fffff984 */ /* 0x000fe20000000800 */
[----:B------:R-:W-:Y:S01]  /*4450*/  @!PT LDS RZ, [RZ] ;  /* 0x00000000fffff984 */ /* 0x000fe20000000800 */
[----:B------:R-:W-:Y:S01]  /*4460*/  @!PT LDS RZ, [RZ] ;  /* 0x00000000fffff984 */ /* 0x000fe20000000800 */
[----:B------:R3:W-:Y:S06]  /*4470*/  MEMBAR.ALL.CTA ;  /* 0x0000000000007992 */ /* 0x0007ec0000008000 */
[----:B---3--:R-:W3:Y:S01]  /*4480*/  FENCE.VIEW.ASYNC.S ;  /* 0x00000000000073c6 */ /* 0x008ee20000000000 */
[----:B------:R-:W-:Y:S04]  /*4490*/  PRMT R0, RZ, 0x654, R0 ;  /* 0x00000654ff007816 */ /* 0x000fe80000000000 */
[----:B---3--:R3:W-:Y:S01]  /*44a0*/  SYNCS.ARRIVE.TRANS64.RED.A1T0 RZ, [R0+URZ], RZ ;  /* 0x000000ff00ff79a7 */ /* 0x0087e200081004ff */
[----:B-----5:R-:W-:Y:S11]  /*44b0*/  LOP3.LUT P3, RZ, R22, 0x1, RZ, 0xc0, !PT ;  /* 0x0000000116ff7812 */ /* 0x020ff6000786c0ff */
[----:B------:R-:W-:Y:S02]  /*44c0*/  @!UPT UIADD3 URZ, UPT, UPT, URZ, URZ, URZ ;  /* 0x000000fffffff290 */ /* 0x000fe4000fffe0ff */
[----:B------:R-:W-:Y:S02]  /*44d0*/  @P3 MOV R11, R20 ;  /* 0x00000014000b3202 */ /* 0x000fe40000000f00 */
[----:B------:R-:W-:Y:S01]  /*44e0*/  @P3 LOP3.LUT R10, R21, 0xffff, RZ, 0xc0, !PT ;  /* 0x0000ffff150a3812 */ /* 0x000fe200078ec0ff */
[----:B---3--:R-:W-:Y:S06]  /*44f0*/  @!P0 BRA `(.L_x_71) ;  /* 0x0000000000a48947 */ /* 0x008fec0003800000 */
[-C--:B-1----:R-:W-:Y:S01]  /*4500*/  IMAD.HI.U32 R0, R19, R7.reuse, RZ ;  /* 0x0000000713007227 */ /* 0x082fe200078e00ff */
[----:B------:R-:W-:Y:S02]  /*4510*/  ISETP.NE.AND P0, PT, R6, 0x1, PT ;  /* 0x000000010600780c */ /* 0x000fe40003f05270 */
[----:B------:R-:W-:Y:S01]  /*4520*/  ISETP.NE.AND P2, PT, R26, 0x1, PT ;  /* 0x000000011a00780c */ /* 0x000fe20003f45270 */
[----:B----4-:R-:W-:Y:S01]  /*4530*/  IMAD.HI.U32 R9, R24, R16, RZ ;  /* 0x0000001018097227 */ /* 0x010fe200078e00ff */
[----:B------:R-:W-:Y:S02]  /*4540*/  SHF.R.U32.HI R0, RZ, R18, R0 ;  /* 0x00000012ff007219 */ /* 0x000fe40000011600 */
[----:B------:R-:W-:Y:S01]  /*4550*/  ISETP.NE.AND P4, PT, R3, 0x1, PT ;  /* 0x000000010300780c */ /* 0x000fe20003f85270 */
[----:B------:R-:W-:Y:S01]  /*4560*/  IMAD.HI.U32 R13, R10, R7, RZ ;  /* 0x000000070a0d7227 */ /* 0x000fe200078e00ff */
[----:B------:R-:W-:Y:S02]  /*4570*/  SHF.R.U32.HI R9, RZ, R17, R9 ;  /* 0x00000011ff097219 */ /* 0x000fe40000011609 */
[----:B------:R-:W-:Y:S01]  /*4580*/  SEL R0, R19, R0, !P0 ;  /* 0x0000000013007207 */ /* 0x000fe20004000000 */
[----:B------:R-:W-:Y:S01]  /*4590*/  IMAD.HI.U32 R12, R11, R16, RZ ;  /* 0x000000100b0c7227 */ /* 0x000fe200078e00ff */
[----:B------:R-:W-:Y:S03]  /*45a0*/  SEL R9, R24, R9, !P4 ;  /* 0x0000000918097207 */ /* 0x000fe60006000000 */
[-C--:B------:R-:W-:Y:S01]  /*45b0*/  IMAD.HI.U32 R8, R0, R4.reuse, RZ ;  /* 0x0000000400087227 */ /* 0x080fe200078e00ff */
[----:B------:R-:W-:Y:S03]  /*45c0*/  SHF.R.U32.HI R12, RZ, R17, R12 ;  /* 0x00000011ff0c7219 */ /* 0x000fe6000001160c */
[----:B------:R-:W-:Y:S01]  /*45d0*/  IMAD.HI.U32 R2, R9, R4, RZ ;  /* 0x0000000409027227 */ /* 0x000fe200078e00ff */
[-C--:B------:R-:W-:Y:S02]  /*45e0*/  @P2 SHF.R.U32.HI R0, RZ, R5.reuse, R8 ;  /* 0x00000005ff002219 */ /* 0x080fe40000011608 */
[----:B------:R-:W-:Y:S02]  /*45f0*/  SHF.R.U32.HI R8, RZ, R18, R13 ;  /* 0x00000012ff087219 */ /* 0x000fe4000001160d */
[----:B------:R-:W-:Y:S01]  /*4600*/  @P2 SHF.R.U32.HI R9, RZ, R5, R2 ;  /* 0x00000005ff092219 */ /* 0x000fe20000011602 */
[----:B------:R-:W-:Y:S01]  /*4610*/  IMAD R0, R26, R0, RZ ;  /* 0x000000001a007224 */ /* 0x000fe200078e02ff */
[----:B------:R-:W-:Y:S02]  /*4620*/  SEL R8, R10, R8, !P0 ;  /* 0x000000080a087207 */ /* 0x000fe40004000000 */
[----:B------:R-:W-:Y:S01]  /*4630*/  SEL R2, R11, R12, !P4 ;  /* 0x0000000c0b027207 */ /* 0x000fe20006000000 */
[----:B------:R-:W-:Y:S01]  /*4640*/  IMAD R12, R26, R9, RZ ;  /* 0x000000091a0c7224 */ /* 0x000fe200078e02ff */
[C---:B------:R-:W-:Y:S01]  /*4650*/  ISETP.GE.AND P0, PT, R8.reuse, R0, PT ;  /* 0x000000000800720c */ /* 0x040fe20003f06270 */
[----:B------:R-:W-:Y:S03]  /*4660*/  IMAD.HI.U32 R0, R8, R4, RZ ;  /* 0x0000000408007227 */ /* 0x000fe600078e00ff */
[----:B------:R-:W-:Y:S02]  /*4670*/  ISETP.GE.OR P0, PT, R2, R12, P0 ;  /* 0x0000000c0200720c */ /* 0x000fe40000706670 */
[-C--:B------:R-:W-:Y:S04]  /*4680*/  SHF.R.U32.HI R0, RZ, R5.reuse, R0 ;  /* 0x00000005ff007219 */ /* 0x080fe80000011600 */
[----:B------:R-:W-:Y:S05]  /*4690*/  SEL R13, R8, R0, !P2 ;  /* 0x00000000080d7207 */ /* 0x000fea0005000000 */
[----:B------:R-:W-:Y:S02]  /*46a0*/  IMAD.MOV R12, RZ, RZ, -R13 ;  /* 0x000000ffff0c7224 */ /* 0x000fe400078e0a0d */
[----:B------:R-:W-:Y:S04]  /*46b0*/  @!P0 IMAD.HI.U32 R0, R2, R4, RZ ;  /* 0x0000000402008227 */ /* 0x000fe800078e00ff */
[----:B------:R-:W-:Y:S01]  /*46c0*/  IMAD R12, R26, R12, R8 ;  /* 0x0000000c1a0c7224 */ /* 0x000fe200078e0208 */
[----:B------:R-:W-:Y:S04]  /*46d0*/  @!P0 SHF.R.U32.HI R0, RZ, R5, R0 ;  /* 0x00000005ff008219 */ /* 0x000fe80000011600 */
[----:B------:R-:W-:Y:S04]  /*46e0*/  @!P0 SEL R0, R2, R0, !P2 ;  /* 0x0000000002008207 */ /* 0x000fe80005000000 */
[----:B------:R-:W-:Y:S01]  /*46f0*/  @!P0 IADD3 R13, PT, PT, R13, -R0, RZ ;  /* 0x800000000d0d8210 */ /* 0x000fe20007ffe0ff */
[----:B------:R-:W-:Y:S01]  /*4700*/  @!P0 IMAD R0, R9, R12, R0 ;  /* 0x0000000c09008224 */ /* 0x000fe200078e0200 */
[----:B------:R-:W-:Y:S01]  /*4710*/  IADD3 R9, PT, PT, -R8, RZ, RZ ;  /* 0x000000ff08097210 */ /* 0x000fe20007ffe1ff */
[--C-:B------:R-:W-:Y:S02]  /*4720*/  IMAD.MOV R12, RZ, RZ, -R2.reuse ;  /* 0x000000ffff0c7224 */ /* 0x100fe400078e0a02 */
[----:B------:R-:W-:Y:S02]  /*4730*/  @!P0 IMAD R8, R13, R26, R2 ;  /* 0x0000001a0d088224 */ /* 0x000fe400078e0202 */
[----:B------:R-:W-:Y:S02]  /*4740*/  @!P0 IMAD.MOV.U32 R2, RZ, RZ, R0 ;  /* 0x000000ffff028224 */ /* 0x000fe400078e0000 */
[----:B------:R-:W-:Y:S02]  /*4750*/  IMAD R11, R3, R12, R11 ;  /* 0x0000000c030b7224 */ /* 0x000fe400078e020b */
[----:B------:R-:W-:Y:S02]  /*4760*/  IMAD R10, R6, R9, R10 ;  /* 0x00000009060a7224 */ /* 0x000fe400078e020a */
[----:B------:R-:W-:Y:S02]  /*4770*/  IMAD R11, R2, R3, R11 ;  /* 0x00000003020b7224 */ /* 0x000fe400078e020b */
[----:B------:R-:W-:Y:S02]  /*4780*/  IMAD R10, R8, R6, R10 ;  /* 0x00000006080a7224 */ /* 0x000fe400078e020a */
.L_x_71:
[----:B------:R-:W-:Y:S05]  /*4790*/  BRA.U UP1, `(.L_x_72) ;  /* 0x0000000101107547 */ /* 0x000fea000b800000 */
[----:B------:R-:W-:Y:S04]  /*47a0*/  MOV R2, UR21 ;  /* 0x0000001500027c02 */ /* 0x000fe80008000f00 */
[----:B------:R-:W-:Y:S04]  /*47b0*/  SHF.L.U32 R2, R2, 0x1f, RZ ;  /* 0x0000001f02027819 */ /* 0x000fe800000006ff */
[----:B------:R-:W3:Y:S02]  /*47c0*/  SYNCS.PHASECHK.TRANS64.TRYWAIT P0, [UR4+0x68], R2 ;  /* 0x00006802ff0075a7 */ /* 0x000ee40008001104 */
[----:B---3--:R-:W-:Y:S05]  /*47d0*/  @!P0 BRA `(.L_x_73) ;  /* 0x0000003c00e08947 */ /* 0x008fea0003800000 */
.L_x_72:
[----:B------:R-:W-:Y:S02]  /*47e0*/  R2UR UR35, R15 ;  /* 0x000000000f2372ca */ /* 0x000fe400000e0000 */
[----:B------:R-:W-:Y:S02]  /*47f0*/  R2UR UR34, R14 ;  /* 0x000000000e2272ca */ /* 0x000fe400000e0000 */
[----:B------:R-:W-:Y:S02]  /*4800*/  ISETP.NE.U32.AND P2, PT, RZ, UR14, PT ;  /* 0x0000000eff007c0c */ /* 0x000fe4000bf45070 */
[----:B------:R-:W-:Y:S02]  /*4810*/  SHF.L.U32 R14, R30, 0x1f, RZ ;  /* 0x0000001f1e0e7819 */ /* 0x000fe400000006ff */
[----:B------:R-:W-:Y:S05]  /*4820*/  ISETP.NE.AND.EX P2, PT, RZ, UR15, PT, P2 ;  /* 0x0000000fff007c0c */ /* 0x000fea000bf45320 */
[----:B------:R-:W-:Y:S02]  /*4830*/  USHF.L.U32 UR35, UR35, 0x7, URZ ;  /* 0x0000000723237899 */ /* 0x000fe400080006ff */
[----:B------:R-:W-:Y:S01]  /*4840*/  USHF.L.U32 UR34, UR34, 0x6, URZ ;  /* 0x0000000622227899 */ /* 0x000fe200080006ff */
[----:B------:R-:W-:Y:S11]  /*4850*/  BRA.U !UP3, `(.L_x_74) ;  /* 0x000000010b347547 */ /* 0x000ff6000b800000 */
[----:B------:R-:W-:Y:S01]  /*4860*/  UPLOP3.LUT UP0, UPT, UPT, UPT, UP2, 0x80, 0x8 ;  /* 0x000000000008789c */ /* 0x000fe20003f0f020 */
[----:B---3--:R-:W-:Y:S02]  /*4870*/  HFMA2 R0, -RZ, RZ, 0, 5.9604644775390625e-08 ;  /* 0x00000001ff007431 */ /* 0x008fe400000001ff */
[----:B------:R-:W-:Y:S03]  /*4880*/  IMAD.MOV.U32 R64, RZ, RZ, 0x1 ;  /* 0x00000001ff407424 */ /* 0x000fe600078e00ff */
[----:B------:R-:W-:Y:S05]  /*4890*/  PLOP3.LUT P0, PT, PT, PT, UP0, 0x80, 0x8 ;  /* 0x000000000008781c */ /* 0x000fea0003f0f008 */
[----:B------:R-:W3:Y:S01]  /*48a0*/  @UP0 LDCU.64 UR6, c[0x0][0x888] ;  /* 0x00011100ff0607ac */ /* 0x000ee20008000a00 */
[----:B------:R-:W-:Y:S07]  /*48b0*/  @UP0 UIMAD UR5, UR60, UR14, URZ ;  /* 0x0000000e3c0502a4 */ /* 0x000fee000f8e02ff */
[----:B------:R-:W-:Y:S01]  /*48c0*/  @!P0 PRMT R64, R0, 0x7610, R64 ;  /* 0x0000761000408816 */ /* 0x000fe20000000040 */
[----:B---3--:R-:W-:Y:S03]  /*48d0*/  @UP0 UIMAD.WIDE UR6, UR5, 0x4, UR6 ;  /* 0x00000004050608a5 */ /* 0x008fe6000f8e0206 */
[----:B------:R-:W3:Y:S03]  /*48e0*/  @!UP0 LDCU UR5, c[0x0][0x880] ;  /* 0x00011000ff0587ac */ /* 0x000ee60008000800 */
[----:B------:R-:W-:Y:S01]  /*48f0*/  IMAD.U32 R8, RZ, RZ, UR6 ;  /* 0x00000006ff087e24 */ /* 0x000fe2000f8e00ff */
[----:B------:R-:W-:Y:S05]  /*4900*/  MOV R9, UR7 ;  /* 0x0000000700097c02 */ /* 0x000fea0008000f00 */
[----:B------:R1:W5:Y:S02]  /*4910*/  @P0 LDG.E R35, desc[UR52][R8.64] ;  /* 0x0000003408230981 */ /* 0x000364000c1e1900 */
[----:B-1-3--:R-:W-:Y:S07]  /*4920*/  @!P0 IMAD.U32 R35, RZ, RZ, UR5 ;  /* 0x00000005ff238e24 */ /* 0x00afee000f8e00ff */
.L_x_74:
[----:B-----5:R-:W-:Y:S01]  /*4930*/  @!P2 FSETP.EQ.AND P0, PT, R35, RZ, PT ;  /* 0x000000ff2300a20b */ /* 0x020fe20003f02000 */
[----:B------:R-:W-:Y:S01]  /*4940*/  @!UPT UIADD3 URZ, UPT, UPT, URZ, URZ, URZ ;  /* 0x000000fffffff290 */ /* 0x000fe2000fffe0ff */
[----:B------:R-:W-:Y:S11]  /*4950*/  @!P2 BRA `(.L_x_75) ;  /* 0x000000000014a947 */ /* 0x000ff60003800000 */
[----:B------:R-:W-:Y:S02]  /*4960*/  LOP3.LUT P2, RZ, R64, 0xff, RZ, 0xc0, !PT ;  /* 0x000000ff40ff7812 */ /* 0x000fe4000784c0ff */
[----:B------:R-:W-:Y:S04]  /*4970*/  PLOP3.LUT P0, PT, PT, PT, UP0, 0x80, 0x8 ;  /* 0x000000000008781c */ /* 0x000fe80003f0f008 */
[----:B------:R-:W-:Y:S07]  /*4980*/  PLOP3.LUT P0, PT, P0, PT, PT, 0x8, 0x80 ;  /* 0x000000000080781c */ /* 0x000fee000070e170 */
[----:B------:R-:W-:Y:S11]  /*4990*/  @P2 FSETP.EQ.AND P0, PT, R35, RZ, PT ;  /* 0x000000ff2300220b */ /* 0x000ff60003f02000 */
[----:B------:R-:W-:Y:S02]  /*49a0*/  @!UPT UIADD3 URZ, UPT, UPT, URZ, URZ, URZ ;  /* 0x000000fffffff290 */ /* 0x000fe4000fffe0ff */
.L_x_75:
[----:B------:R-:W5:Y:S01]  /*49b0*/  SYNCS.PHASECHK.TRANS64.TRYWAIT P2, [UR4+0x40], R14 ;  /* 0x0000400eff0075a7 */ /* 0x000f620008041104 */
[----:B------:R-:W-:Y:S04]  /*49c0*/  ELECT P4, URZ, PT ;  /* 0x0000000000ff782f */ /* 0x000fe80003880000 */
[----:B------:R-:W-:Y:S11]  /*49d0*/  PLOP3.LUT P4, PT, P0, P4, PT, 0xf2, 0x2f ;  /* 0x00000000002f781c */ /* 0x000ff60000789e72 */
[----:B------:R-:W-:Y:S02]  /*49e0*/  @!UPT UIADD3 URZ, UPT, UPT, URZ, URZ, URZ ;  /* 0x000000fffffff290 */ /* 0x000fe4000fffe0ff */
[----:B--2---:R-:W-:Y:S05]  /*49f0*/  @!P4 IADD3 R8, P0, PT, R32, 0x580, RZ ;  /* 0x000005802008c810 */ /* 0x004fea0007f1e0ff */
[----:B---3--:R-:W-:Y:S01]  /*4a00*/  @!P4 IMAD.X R2, RZ, RZ, R33, P0 ;  /* 0x000000ffff02c224 */ /* 0x008fe200000e0621 */
[----:B-----5:R-:W-:Y:S07]  /*4a10*/  @!P2 BRA `(.L_x_76) ;  /* 0x0000003c0068a947 */ /* 0x020fee0003800000 */
.L_x_159:
[----:B------:R-:W-:Y:S01]  /*4a20*/  @!P4 R2UR UR6, R8 ;  /* 0x000000000806c2ca */ /* 0x000fe200000e0000 */
[----:B------:R-:W-:Y:S01]  /*4a30*/  VOTEU.ALL UP1, P4 ;  /* 0x0000000000ff7886 */ /* 0x000fe20002020000 */
[----:B------:R-:W-:Y:S01]  /*4a40*/  @!P4 R2UR UR5, R2 ;  /* 0x000000000205c2ca */ /* 0x000fe200000e0000 */
[----:B--2---:R-:W-:Y:S01]  /*4a50*/  @!P4 IMAD.MOV.U32 R0, RZ, RZ, 0x2000 ;  /* 0x00002000ff00c424 */ /* 0x004fe200078e00ff */
[----:B------:R-:W-:Y:S01]  /*4a60*/  UMOV UR8, 0x0 ;  /* 0x0000000000087882 */ /* 0x000fe20000000000 */
[----:B------:R-:W-:Y:S01]  /*4a70*/  UMOV UR9, 0x10000000 ;  /* 0x1000000000097882 */ /* 0x000fe20000000000 */
[----:B------:R-:W-:Y:S01]  /*4a80*/  @!UP1 UIADD3 UR32, UPT, UPT, UR4, 0x200, URZ ;  /* 0x0000020004209890 */ /* 0x000fe2000fffe0ff */
[----:B------:R-:W-:Y:S01]  /*4a90*/  VOTEU.ALL UP1, P4 ;  /* 0x0000000000ff7886 */ /* 0x000fe20002020000 */
[----:B------:R-:W-:Y:S05]  /*4aa0*/  UMOV UR36, UR60 ;  /* 0x0000003c00247c82 */ /* 0x000fea0008000000 */
[----:B------:R-:W-:Y:S02]  /*4ab0*/  IMAD.U32 R8, RZ, RZ, UR6 ;  /* 0x00000006ff087e24 */ /* 0x000fe4000f8e00ff */
[----:B------:R-:W-:Y:S01]  /*4ac0*/  IMAD.U32 R9, RZ, RZ, UR5 ;  /* 0x00000005ff097e24 */ /* 0x000fe2000f8e00ff */
[----:B------:R-:W-:Y:S02]  /*4ad0*/  UPRMT UR5, UR45, 0x654, UR33 ;  /* 0x000006542d057896 */ /* 0x000fe40008000021 */
[----:B------:R-:W-:Y:S02]  /*4ae0*/  @!P4 R2UR UR6, R8 ;  /* 0x000000000806c2ca */ /* 0x000fe400000e0000 */
[----:B------:R-:W-:Y:S02]  /*4af0*/  @!P4 R2UR UR7, R9 ;  /* 0x000000000907c2ca */ /* 0x000fe400000e0000 */
[----:B------:R-:W-:Y:S05]  /*4b00*/  @!P4 IADD3 R8, P0, PT, R32, 0x580, RZ ;  /* 0x000005802008c810 */ /* 0x000fea0007f1e0ff */
[----:B------:R-:W-:Y:S06]  /*4b10*/  @!P4 IMAD.X R2, RZ, RZ, R33, P0 ;  /* 0x000000ffff02c224 */ /* 0x000fec00000e0621 */
[----:B------:R2:W-:Y:S01]  /*4b20*/  @!UP1 UTMALDG.3D [UR32], [UR6], desc[UR8] ;  /* 0x00000820060095b4 */ /* 0x0005e20008011000 */
[----:B------:R2:W-:Y:S01]  /*4b30*/  @!P4 SYNCS.ARRIVE.TRANS64.RED.A0TR RZ, [UR4+0x20], R0 ;  /* 0x00002000ffffc9a7 */ /* 0x0005e20008300404 */
[----:B------:R-:W-:Y:S01]  /*4b40*/  SYNCS.ARRIVE.TRANS64.RED.A1T0 RZ, [UR5], RZ ;  /* 0x000000ffffff79a7 */ /* 0x000fe20008100405 */
[----:B------:R-:W3:Y:S02]  /*4b50*/  SYNCS.PHASECHK.TRANS64.TRYWAIT P2, [UR4+0x48], R14 ;  /* 0x0000480eff0075a7 */ /* 0x000ee40008041104 */
[----:B--23--:R-:W-:Y:S05]  /*4b60*/  @!P2 BRA `(.L_x_77) ;  /* 0x0000003c002ca947 */ /* 0x00cfea0003800000 */
.L_x_161:
[----:B------:R-:W-:Y:S01]  /*4b70*/  @!P4 R2UR UR6, R8 ;  /* 0x000000000806c2ca */ /* 0x000fe200000e0000 */
[----:B------:R-:W-:Y:S01]  /*4b80*/  VOTEU.ALL UP1, P4 ;  /* 0x0000000000ff7886 */ /* 0x000fe20002020000 */
[----:B------:R-:W-:Y:S01]  /*4b90*/  @!P4 R2UR UR5, R2 ;  /* 0x000000000205c2ca */ /* 0x000fe200000e0000 */
[----:B--2---:R-:W-:Y:S01]  /*4ba0*/  @!P4 IMAD.MOV.U32 R0, RZ, RZ, 0x2000 ;  /* 0x00002000ff00c424 */ /* 0x004fe200078e00ff */
[----:B------:R-:W-:Y:S01]  /*4bb0*/  UMOV UR8, 0x0 ;  /* 0x0000000000087882 */ /* 0x000fe20000000000 */
[----:B------:R-:W-:Y:S01]  /*4bc0*/  UMOV UR9, 0x10000000 ;  /* 0x1000000000097882 */ /* 0x000fe20000000000 */
[----:B------:R-:W-:Y:S02]  /*4bd0*/  @!UP1 UIADD3 UR26, UPT, UPT, UR34, 0x10, URZ ;  /* 0x00000010221a9890 */ /* 0x000fe4000fffe0ff */
[----:B------:R-:W-:Y:S01]  /*4be0*/  @!UP1 UIADD3 UR24, UPT, UPT, UR4, 0x2200, URZ ;  /* 0x0000220004189890 */ /* 0x000fe2000fffe0ff */
[----:B------:R-:W-:Y:S01]  /*4bf0*/  VOTEU.ALL UP1, P4 ;  /* 0x0000000000ff7886 */ /* 0x000fe20002020000 */
[----:B------:R-:W-:Y:S01]  /*4c00*/  UMOV UR27, UR35 ;  /* 0x00000023001b7c82 */ /* 0x000fe20008000000 */
[----:B------:R-:W-:Y:S02]  /*4c10*/  UMOV UR28, UR60 ;  /* 0x0000003c001c7c82 */ /* 0x000fe40008000000 */
        /* <DEDUP_REMOVED lines=12> */
.L_x_163:
[----:B------:R-:W3:Y:S01]  /*4ce0*/  LDC.64 R12, c[0x0][0xb18] ;  /* 0x0002c600ff0c7b82 */ /* 0x000ee20000000a00 */
[----:B------:R-:W-:Y:S01]  /*4cf0*/  @!P4 R2UR UR5, R2 ;  /* 0x000000000205c2ca */ /* 0x000fe200000e0000 */
[----:B------:R-:W-:Y:S01]  /*4d00*/  VOTEU.ALL UP1, P4 ;  /* 0x0000000000ff7886 */ /* 0x000fe20002020000 */
[----:B------:R-:W-:Y:S01]  /*4d10*/  @!P4 R2UR UR6, R8 ;  /* 0x000000000806c2ca */ /* 0x000fe200000e0000 */
[----:B--2---:R-:W-:Y:S01]  /*4d20*/  @!P4 IMAD.MOV.U32 R0, RZ, RZ, 0x2000 ;  /* 0x00002000ff00c424 */ /* 0x004fe200078e00ff */
[----:B------:R-:W-:Y:S03]  /*4d30*/  UMOV UR8, 0x0 ;  /* 0x0000000000087882 */ /* 0x000fe60000000000 */
[----:B------:R-:W2:Y:S01]  /*4d40*/  @!P1 LDC R2, c[0x0][0xb0c] ;  /* 0x0002c300ff029b82 */ /* 0x000ea20000000800 */
[----:B------:R-:W-:Y:S01]  /*4d50*/  @!UP1 UIADD3 UR18, UPT, UPT, UR34, 0x20, URZ ;  /* 0x0000002022129890 */ /* 0x000fe2000fffe0ff */
[----:B------:R-:W-:Y:S01]  /*4d60*/  @P3 SHF.R.U32.HI R27, RZ, 0x10, R21 ;  /* 0x00000010ff1b3819 */ /* 0x000fe20000011615 */
[----:B------:R-:W-:Y:S01]  /*4d70*/  @!UP1 UIADD3 UR16, UPT, UPT, UR4, 0x4200, URZ ;  /* 0x0000420004109890 */ /* 0x000fe2000fffe0ff */
[----:B------:R-:W-:Y:S01]  /*4d80*/  VIADD R29, R29, 0x1 ;  /* 0x000000011d1d7836 */ /* 0x000fe20000000000 */
[----:B------:R-:W-:Y:S01]  /*4d90*/  VOTEU.ALL UP1, P4 ;  /* 0x0000000000ff7886 */ /* 0x000fe20002020000 */
[----:B------:R-:W-:Y:S01]  /*4da0*/  UMOV UR9, 0x10000000 ;  /* 0x1000000000097882 */ /* 0x000fe20000000000 */
[----:B------:R-:W-:Y:S01]  /*4db0*/  UMOV UR19, UR35 ;  /* 0x0000002300137c82 */ /* 0x000fe20008000000 */
[----:B------:R-:W-:Y:S01]  /*4dc0*/  IMAD.U32 R9, RZ, RZ, UR5 ;  /* 0x00000005ff097e24 */ /* 0x000fe2000f8e00ff */
[----:B------:R-:W-:Y:S01]  /*4dd0*/  UMOV UR20, UR60 ;  /* 0x0000003c00147c82 */ /* 0x000fe20008000000 */
[----:B------:R-:W-:Y:S01]  /*4de0*/  IMAD.U32 R8, RZ, RZ, UR6 ;  /* 0x00000006ff087e24 */ /* 0x000fe2000f8e00ff */
[----:B------:R-:W-:Y:S02]  /*4df0*/  UPRMT UR5, UR45, 0x654, UR17 ;  /* 0x000006542d057896 */ /* 0x000fe40008000011 */
[----:B------:R-:W-:Y:S02]  /*4e00*/  @!P4 R2UR UR7, R9 ;  /* 0x000000000907c2ca */ /* 0x000fe400000e0000 */
[----:B------:R-:W-:Y:S02]  /*4e10*/  @!P4 R2UR UR6, R8 ;  /* 0x000000000806c2ca */ /* 0x000fe400000e0000 */
[----:B------:R-:W5:Y:S11]  /*4e20*/  LDC.64 R8, c[0x0][0xb10] ;  /* 0x0002c400ff087b82 */ /* 0x000f760000000a00 */
[----:B------:R1:W-:Y:S01]  /*4e30*/  @!UP1 UTMALDG.3D [UR16], [UR6], desc[UR8] ;  /* 0x00000810060095b4 */ /* 0x0003e20008011000 */
[----:B------:R4:W-:Y:S01]  /*4e40*/  @!P4 SYNCS.ARRIVE.TRANS64.RED.A0TR RZ, [UR4+0x30], R0 ;  /* 0x00003000ffffc9a7 */ /* 0x0009e20008300404 */
[C---:B-----5:R-:W-:Y:S01]  /*4e50*/  @!P1 IMAD.HI.U32 R8, R11.reuse, R8, RZ ;  /* 0x000000080b089227 */ /* 0x060fe200078e00ff */
[----:B---3--:R-:W-:Y:S02]  /*4e60*/  @!P1 ISETP.NE.AND P0, PT, R12, 0x1, PT ;  /* 0x000000010c00980c */ /* 0x008fe40003f05270 */
[----:B--2---:R-:W-:Y:S01]  /*4e70*/  @!P1 ISETP.NE.AND P2, PT, R2, 0x1, PT ;  /* 0x000000010200980c */ /* 0x004fe20003f45270 */
[----:B------:R-:W-:Y:S01]  /*4e80*/  SYNCS.ARRIVE.TRANS64.RED.A1T0 RZ, [UR5], RZ ;  /* 0x000000ffffff79a7 */ /* 0x000fe20008100405 */
[C---:B------:R-:W-:Y:S01]  /*4e90*/  @!P1 IMAD.HI.U32 R13, R10.reuse, R13, RZ ;  /* 0x0000000d0a0d9227 */ /* 0x040fe200078e00ff */
[----:B------:R-:W-:Y:S04]  /*4ea0*/  @!P1 SHF.R.U32.HI R8, RZ, R9, R8 ;  /* 0x00000009ff089219 */ /* 0x000fe80000011608 */
[----:B------:R-:W-:Y:S01]  /*4eb0*/  @!P1 SEL R8, R11, R8, !P2 ;  /* 0x000000080b089207 */ /* 0x000fe20005000000 */
[----:B------:R-:W2:Y:S01]  /*4ec0*/  SYNCS.PHASECHK.TRANS64.TRYWAIT P5, [UR4+0x58], R14 ;  /* 0x0000580eff0075a7 */ /* 0x000ea200080a1104 */
[----:B----4-:R-:W3:Y:S02]  /*4ed0*/  @!P1 LDC R0, c[0x0][0xb20] ;  /* 0x0002c800ff009b82 */ /* 0x010ee40000000800 */
[----:B---3--:R-:W-:Y:S04]  /*4ee0*/  @!P1 SHF.R.U32.HI R0, RZ, R0, R13 ;  /* 0x00000000ff009219 */ /* 0x008fe8000001160d */
[----:B------:R-:W-:Y:S05]  /*4ef0*/  @!P1 SEL R9, R10, R0, !P0 ;  /* 0x000000000a099207 */ /* 0x000fea0004000000 */
[----:B------:R-:W-:Y:S02]  /*4f00*/  @!P1 IMAD.IADD R0, R9, 0x1, -R8 ;  /* 0x0000000109009824 */ /* 0x000fe400078e0a08 */
[----:B------:R-:W-:Y:S02]  /*4f10*/  @!P1 IMAD.IADD R8, R8, 0x1, -R9 ;  /* 0x0000000108089824 */ /* 0x000fe400078e0a09 */
[----:B------:R-:W-:Y:S02]  /*4f20*/  @!P1 IMAD R11, R0, R2, R11 ;  /* 0x00000002000b9224 */ /* 0x000fe400078e020b */
[----:B------:R-:W-:Y:S01]  /*4f30*/  @!P1 IMAD R10, R8, R12, R10 ;  /* 0x0000000c080a9224 */ /* 0x000fe200078e020a */
[----:B-12---:R-:W-:Y:S06]  /*4f40*/  @!P5 BRA `(.L_x_79) ;  /* 0x000000380064d947 */ /* 0x006fec0003800000 */
.L_x_165:
[----:B------:R-:W-:Y:S01]  /*4f50*/  @!P4 IADD3 R2, P0, PT, R32, 0x580, RZ ;  /* 0x000005802002c810 */ /* 0x000fe20007f1e0ff */
[----:B------:R-:W-:Y:S01]  /*4f60*/  VOTEU.ALL UP1, P4 ;  /* 0x0000000000ff7886 */ /* 0x000fe20002020000 */
[----:B------:R-:W-:Y:S01]  /*4f70*/  UMOV UR18, 0x0 ;  /* 0x0000000000127882 */ /* 0x000fe20000000000 */
[----:B------:R-:W-:Y:S01]  /*4f80*/  UMOV UR19, 0x10000000 ;  /* 0x1000000000137882 */ /* 0x000fe20000000000 */
[----:B------:R-:W-:Y:S01]  /*4f90*/  @!P4 R2UR UR6, R2 ;  /* 0x000000000206c2ca */ /* 0x000fe200000e0000 */
[----:B-1----:R-:W-:Y:S01]  /*4fa0*/  @!P4 IMAD.X R0, RZ, RZ, R33, P0 ;  /* 0x000000ffff00c224 */ /* 0x002fe200000e0621 */
[----:B------:R-:W-:Y:S01]  /*4fb0*/  @!UP1 UIADD3 UR10, UPT, UPT, UR34, 0x30, URZ ;  /* 0x00000030220a9890 */ /* 0x000fe2000fffe0ff */
[----:B------:R-:W-:Y:S01]  /*4fc0*/  ISETP.NE.AND P0, PT, R29, 0x2, PT ;  /* 0x000000021d00780c */ /* 0x000fe20003f05270 */
[----:B------:R-:W-:Y:S01]  /*4fd0*/  @!UP1 UIADD3 UR8, UPT, UPT, UR4, 0x6200, URZ ;  /* 0x0000620004089890 */ /* 0x000fe2000fffe0ff */
[----:B------:R-:W-:Y:S01]  /*4fe0*/  LOP3.LUT R30, R30, 0x1, RZ, 0x3c, !PT ;  /* 0x000000011e1e7812 */ /* 0x000fe200078e3cff */
[----:B------:R-:W-:Y:S01]  /*4ff0*/  @!UP1 UIADD3 UR9, UPT, UPT, UR4, 0x38, URZ ;  /* 0x0000003804099890 */ /* 0x000fe2000fffe0ff */
[----:B------:R-:W-:Y:S01]  /*5000*/  @!P4 R2UR UR5, R0 ;  /* 0x000000000005c2ca */ /* 0x000fe200000e0000 */
[----:B------:R-:W-:Y:S01]  /*5010*/  VOTEU.ALL UP1, P4 ;  /* 0x0000000000ff7886 */ /* 0x000fe20002020000 */
[----:B------:R-:W-:Y:S01]  /*5020*/  UMOV UR11, UR35 ;  /* 0x00000023000b7c82 */ /* 0x000fe20008000000 */
[----:B------:R-:W-:Y:S01]  /*5030*/  UMOV UR12, UR60 ;  /* 0x0000003c000c7c82 */ /* 0x000fe20008000000 */
[----:B------:R-:W-:Y:S01]  /*5040*/  @P3 R2UR UR60, R27 ;  /* 0x000000001b3c32ca */ /* 0x000fe200000e0000 */
[----:B------:R-:W-:Y:S01]  /*5050*/  IMAD.IADD R14, R10, 0x1, R62 ;  /* 0x000000010a0e7824 */ /* 0x000fe200078e023e */
[----:B------:R-:W-:Y:S01]  /*5060*/  SEL R0, RZ, 0x1, P0 ;  /* 0x00000001ff007807 */ /* 0x000fe20000000000 */
[----:B------:R-:W-:Y:S01]  /*5070*/  IMAD.U32 R8, RZ, RZ, UR6 ;  /* 0x00000006ff087e24 */ /* 0x000fe2000f8e00ff */
[----:B------:R-:W-:Y:S01]  /*5080*/  SEL R29, R29, RZ, P0 ;  /* 0x000000ff1d1d7207 */ /* 0x000fe20000000000 */
[----:B------:R-:W-:Y:S01]  /*5090*/  IMAD.IADD R15, R11, 0x1, R63 ;  /* 0x000000010b0f7824 */ /* 0x000fe200078e023f */
[----:B------:R-:W-:Y:S02]  /*50a0*/  LOP3.LUT R28, R28, R0, RZ, 0x3c, !PT ;  /* 0x000000001c1c7212 */ /* 0x000fe400078e3cff */
[----:B------:R-:W-:Y:S01]  /*50b0*/  @!P4 R2UR UR6, R8 ;  /* 0x000000000806c2ca */ /* 0x000fe200000e0000 */
[----:B------:R-:W-:Y:S05]  /*50c0*/  IMAD.U32 R9, RZ, RZ, UR5 ;  /* 0x00000005ff097e24 */ /* 0x000fea000f8e00ff */
[----:B------:R-:W-:Y:S11]  /*50d0*/  @!P4 R2UR UR7, R9 ;  /* 0x000000000907c2ca */ /* 0x000ff600000e0000 */
[----:B------:R-:W-:Y:S02]  /*50e0*/  @!UPT UIADD3 URZ, UPT, UPT, URZ, URZ, URZ ;  /* 0x000000fffffff290 */ /* 0x000fe4000fffe0ff */
[----:B------:R3:W-:Y:S01]  /*50f0*/  @!UP1 UTMALDG.3D [UR8], [UR6], desc[UR18] ;  /* 0x00001208060095b4 */ /* 0x0007e20008011000 */
[----:B------:R3:W-:Y:S01]  /*5100*/  @!P4 SYNCS.ARRIVE.TRANS64.RED.A0TR RZ, [UR4+0x38], R25 ;  /* 0x00003819ffffc9a7 */ /* 0x0007e20008300404 */
[----:B------:R-:W-:Y:S01]  /*5110*/  UPLOP3.LUT UP1, UPT, UPT, UPT, UPT, 0x80, 0x8 ;  /* 0x000000000008789c */ /* 0x000fe20003f2f070 */
[----:B------:R-:W-:Y:S01]  /*5120*/  SYNCS.ARRIVE.TRANS64.RED.A1T0 RZ, [UR13], RZ ;  /* 0x000000ffffff79a7 */ /* 0x000fe2000810040d */
[----:B------:R-:W-:Y:S09]  /*5130*/  @P3 BRA `(.L_x_80) ;  /* 0xfffffff0009c3947 */ /* 0x000ff2000383ffff */
[----:B------:R-:W-:-:S04]  /*5140*/  SHF.L.U32 R2, R30, 0x1f, RZ ;  /* 0x0000001f1e027819 */ /* 0x000fc800000006ff */
[----:B------:R-:W1:Y:S02]  /*5150*/  SYNCS.PHASECHK.TRANS64.TRYWAIT P0, [UR4+0x40], R2 ;  /* 0x00004002ff0075a7 */ /* 0x000e640008001104 */
[----:B-1----:R-:W-:Y:S05]  /*5160*/  @!P0 BRA `(.L_x_81) ;  /* 0x0000003400f48947 */ /* 0x002fea0003800000 */
.L_x_167:
[----:B------:R-:W2:Y:S02]  /*5170*/  SYNCS.PHASECHK.TRANS64.TRYWAIT P0, [UR4+0x48], R2 ;  /* 0x00004802ff0075a7 */ /* 0x000ea40008001104 */
[----:B--2---:R-:W-:Y:S05]  /*5180*/  @!P0 BRA `(.L_x_82) ;  /* 0x0000003800048947 */ /* 0x004fea0003800000 */
.L_x_169:
[----:B------:R-:W2:Y:S02]  /*5190*/  SYNCS.PHASECHK.TRANS64.TRYWAIT P0, [UR4+0x50], R2 ;  /* 0x00005002ff0075a7 */ /* 0x000ea40008001104 */
[----:B--2---:R-:W-:Y:S05]  /*51a0*/  @!P0 BRA `(.L_x_83) ;  /* 0x0000003800148947 */ /* 0x004fea0003800000 */
.L_x_171:
[----:B-1----:R-:W-:-:S07]  /*51b0*/  MOV R0, UR4 ;  /* 0x0000000400007c02 */ /* 0x002fce0008000f00 */
.L_x_84:
[----:B-1----:R-:W-:-:S04]  /*51c0*/  SHF.L.U32 R2, R30, 0x1f, RZ ;  /* 0x0000001f1e027819 */ /* 0x002fc800000006ff */
[----:B------:R1:W2:Y:S03]  /*51d0*/  SYNCS.PHASECHK.TRANS64.TRYWAIT P0, [R0+URZ+0x58], R2 ;  /* 0x00005802000075a7 */ /* 0x0002a600080011ff */
[----:B--2---:R-:W-:Y:S05]  /*51e0*/  @!P0 NANOSLEEP.SYNCS 0x989680 ;  /* 0x009896800000895d */ /* 0x004fea0003900000 */
[----:B------:R-:W2:Y:S02]  /*51f0*/  @!P0 SYNCS.PHASECHK.TRANS64 P0, [R0+URZ+0x58], R2 ;  /* 0x00005802000085a7 */ /* 0x000ea400080010ff */
[----:B--23--:R-:W-:Y:S05]  /*5200*/  @P0 EXIT ;  /* 0x000000000000094d */ /* 0x00cfea0003800000 */
[----:B------:R-:W-:Y:S05]  /*5210*/  BRA `(.L_x_84) ;  /* 0xfffffffc00e87947 */ /* 0x000fea000383ffff */
.L_x_69:
[----:B------:R-:W-:-:S06]  /*5220*/  UISETP.GE.AND UP1, UPT, UR10, 0x4, UPT ;  /* 0x000000040a00788c */ /* 0x000fcc000bf26270 */
[----:B------:R-:W-:-:S13]  /*5230*/  PLOP3.LUT P0, PT, PT, PT, UP1, 0x80, 0x8 ;  /* 0x000000000008781c */ /* 0x000fda0003f0f018 */
[----:B------:R-:W-:Y:S05]  /*5240*/  @!P0 EXIT ;  /* 0x000000000000894d */ /* 0x000fea0003800000 */
[----:B------:R-:W-:Y:S01]  /*5250*/  BAR.SYNC.DEFER_BLOCKING 0x6, 0xa0 ;  /* 0x0182800000007b1d */ /* 0x000fe20000010000 */
[C---:B------:R-:W-:Y:S01]  /*5260*/  IMAD.SHL.U32 R2, R77.reuse, 0x10, RZ ;  /* 0x000000104d027824 */ /* 0x040fe200078e00ff */
[C---:B------:R-:W-:Y:S01]  /*5270*/  SHF.L.U32 R32, R77.reuse, 0x10, RZ ;  /* 0x000000104d207819 */ /* 0x040fe200000006ff */
[C---:B------:R-:W-:Y:S01]  /*5280*/  IMAD.SHL.U32 R76, R77.reuse, 0x2, RZ ;  /* 0x000000024d4c7824 */ /* 0x040fe200078e00ff */
[C---:B------:R-:W-:Y:S01]  /*5290*/  LOP3.LUT R78, R77.reuse, 0x60, RZ, 0xc0, !PT ;  /* 0x000000604d4e7812 */ /* 0x040fe200078ec0ff */
[----:B------:R-:W-:Y:S01]  /*52a0*/  HFMA2 R73, -RZ, RZ, 0, 5.9604644775390625e-08 ;  /* 0x00000001ff497431 */ /* 0x000fe200000001ff */
[----:B------:R-:W-:Y:S02]  /*52b0*/  UMOV UR36, 0x400 ;  /* 0x0000040000247882 */ /* 0x000fe40000000000 */
[----:B------:R-:W1:Y:S01]  /*52c0*/  LDC R67, c[0x0][0x370] ;  /* 0x0000dc00ff437b82 */ /* 0x000e620000000800 */
[----:B------:R-:W-:Y:S01]  /*52d0*/  ULEA UR36, UR45, UR36, 0x18 ;  /* 0x000000242d247291 */ /* 0x000fe2000f8ec0ff */
[----:B------:R-:W-:Y:S01]  /*52e0*/  LOP3.LUT R3, R2, 0x60, RZ, 0xc0, !PT ;  /* 0x0000006002037812 */ /* 0x000fe200078ec0ff */
[----:B------:R-:W-:Y:S01]  /*52f0*/  HFMA2 R71, -RZ, RZ, 0, 0 ;  /* 0x00000000ff477431 */ /* 0x000fe200000001ff */
[----:B------:R-:W-:Y:S01]  /*5300*/  LOP3.LUT R75, R77, 0x2, RZ, 0xc0, !PT ;  /* 0x000000024d4b7812 */ /* 0x000fe200078ec0ff */
[----:B------:R-:W-:Y:S01]  /*5310*/  UIADD3 UR4, UPT, UPT, UR36, 0x200, URZ ;  /* 0x0000020024047890 */ /* 0x000fe2000fffe0ff */
[----:B------:R-:W-:Y:S01]  /*5320*/  LOP3.LUT R76, R3, 0xc, R76, 0xf8, !PT ;  /* 0x0000000c034c7812 */ /* 0x000fe200078ef84c */
[----:B------:R-:W-:Y:S01]  /*5330*/  IMAD.MOV.U32 R31, RZ, RZ, RZ ;  /* 0x000000ffff1f7224 */ /* 0x000fe200078e00ff */
[----:B------:R-:W2:Y:S01]  /*5340*/  LDC R28, c[0x0][0xb0c] ;  /* 0x0002c300ff1c7b82 */ /* 0x000ea20000000800 */
[----:B------:R-:W-:Y:S01]  /*5350*/  LOP3.LUT R32, R32, 0x600000, RZ, 0xc0, !PT ;  /* 0x0060000020207812 */ /* 0x000fe200078ec0ff */
[----:B------:R-:W-:Y:S01]  /*5360*/  IMAD.MOV.U32 R81, RZ, RZ, RZ ;  /* 0x000000ffff517224 */ /* 0x000fe200078e00ff */
[----:B------:R-:W-:Y:S01]  /*5370*/  LOP3.LUT R76, R76, 0x790, R2, 0xf8, !PT ;  /* 0x000007904c4c7812 */ /* 0x000fe200078ef802 */
[----:B------:R-:W-:Y:S01]  /*5380*/  IMAD.U32 R69, RZ, RZ, UR4 ;  /* 0x00000004ff457e24 */ /* 0x000fe2000f8e00ff */
[----:B------:R-:W-:Y:S01]  /*5390*/  LOP3.LUT R77, R77, 0x4, RZ, 0xc0, !PT ;  /* 0x000000044d4d7812 */ /* 0x000fe200078ec0ff */
[----:B------:R-:W4:Y:S01]  /*53a0*/  LDCU.64 UR50, c[0x0][0x348] ;  /* 0x00006900ff3277ac */ /* 0x000f220008000a00 */
[----:B------:R-:W-:Y:S01]  /*53b0*/  MOV R72, RZ ;  /* 0x000000ff00487202 */ /* 0x000fe20000000f00 */
[----:B------:R-:W1:Y:S01]  /*53c0*/  LDC R65, c[0x0][0xb20] ;  /* 0x0002c800ff417b82 */ /* 0x000e620000000800 */
[----:B------:R-:W3:Y:S01]  /*53d0*/  LDS R0, [UR36+0x120] ;  /* 0x00012024ff007984 */ /* 0x000ee20008000800 */
[----:B------:R-:W-:Y:S01]  /*53e0*/  IMAD R76, R76, 0x4, R69 ;  /* 0x000000044c4c7824 */ /* 0x000fe200078e0245 */
[----:B------:R-:W1:Y:S03]  /*53f0*/  LDCU.64 UR46, c[0x0][0x888] ;  /* 0x00011100ff2e77ac */ /* 0x000e660008000a00 */
[--C-:B------:R-:W-:Y:S01]  /*5400*/  IMAD R75, R75, -0x10, R76.reuse ;  /* 0xfffffff04b4b7824 */ /* 0x100fe200078e024c */
[----:B------:R-:W1:Y:S01]  /*5410*/  LDCU.64 UR48, c[0x0][0x890] ;  /* 0x00011200ff3077ac */ /* 0x000e620008000a00 */
[----:B------:R-:W1:Y:S01]  /*5420*/  LDC R27, c[0x0][0xb30] ;  /* 0x0002cc00ff1b7b82 */ /* 0x000e620000000800 */
[----:B------:R-:W-:Y:S01]  /*5430*/  IMAD R74, R77, -0x10, R76 ;  /* 0xfffffff04d4a7824 */ /* 0x000fe200078e024c */
[----:B------:R-:W-:Y:S01]  /*5440*/  UMOV UR39, URZ ;  /* 0x000000ff00277c82 */ /* 0x000fe20008000000 */
[----:B------:R-:W-:-:S05]  /*5450*/  UMOV UR37, URZ ;  /* 0x000000ff00257c82 */ /* 0x000fca0008000000 */
[----:B------:R-:W1:Y:S08]  /*5460*/  LDC.64 R60, c[0x0][0xb10] ;  /* 0x0002c400ff3c7b82 */ /* 0x000e700000000a00 */
[----:B------:R-:W1:Y:S08]  /*5470*/  LDC.64 R24, c[0x0][0xb18] ;  /* 0x0002c600ff187b82 */ /* 0x000e700000000a00 */
[----:B------:R-:W1:Y:S08]  /*5480*/  LDC.64 R22, c[0x0][0xb28] ;  /* 0x0002ca00ff167b82 */ /* 0x000e700000000a00 */
[----:B------:R-:W1:Y:S01]  /*5490*/  LDC.64 R58, c[0x0][0x8b0] ;  /* 0x00022c00ff3a7b82 */ /* 0x000e620000000a00 */
[----:B---3--:R-:W-:-:S07]  /*54a0*/  IMAD.IADD R32, R0, 0x1, R32 ;  /* 0x0000000100207824 */ /* 0x008fce00078e0220 */
[----:B------:R-:W3:Y:S08]  /*54b0*/  LDC.64 R56, c[0x0][0x8a8] ;  /* 0x00022a00ff387b82 */ /* 0x000ef00000000a00 */
[----:B--2-4-:R-:W1:Y:S02]  /*54c0*/  LDC R66, c[0x0][0x374] ;  /* 0x0000dd00ff427b82 */ /* 0x014e640000000800 */
.L_x_128:
[----:B------:R-:W-:Y:S02]  /*54d0*/  LEA R0, R81, UR36, 0x3 ;  /* 0x0000002451007c11 */ /* 0x000fe4000f8e18ff */
[----:B------:R-:W-:Y:S02]  /*54e0*/  SHF.L.U32 R2, R71, 0x1f, RZ ;  /* 0x0000001f47027819 */ /* 0x000fe400000006ff */
[----:B------:R-:W-:Y:S02]  /*54f0*/  LEA R16, R81, UR36, 0x4 ;  /* 0x0000002451107c11 */ /* 0x000fe4000f8e20ff */
[----:B------:R-:W2:Y:S02]  /*5500*/  SYNCS.PHASECHK.TRANS64.TRYWAIT P0, [R0+URZ+0x70], R2 ;  /* 0x00007002000075a7 */ /* 0x000ea400080011ff */
[----:B--23--:R-:W-:Y:S05]  /*5510*/  @!P0 BRA `(.L_x_85) ;  /* 0x0000003400508947 */ /* 0x00cfea0003800000 */
.L_x_172:
[----:B------:R-:W4:Y:S01]  /*5520*/  LDC.64 R10, c[0x0][0xb10] ;  /* 0x0002c400ff0a7b82 */ /* 0x000f220000000a00 */
[----:B------:R-:W3:Y:S01]  /*5530*/  LDS.128 R16, [R16+0x100] ;  /* 0x0001000010107984 */ /* 0x000ee20000000c00 */
[----:B-1----:R-:W-:Y:S01]  /*5540*/  ISETP.NE.AND P1, PT, R27, 0x1, PT ;  /* 0x000000011b00780c */ /* 0x002fe20003f25270 */
[----:B--2---:R-:W-:Y:S01]  /*5550*/  VIADD R0, R0, 0x80 ;  /* 0x0000008000007836 */ /* 0x004fe20000000000 */
[----:B------:R-:W-:Y:S04]  /*5560*/  ISETP.GE.AND P0, PT, R26, 0x1, PT ;  /* 0x000000011a00780c */ /* 0x000fe80003f06270 */
[----:B------:R-:W1:Y:S01]  /*5570*/  LDC.64 R8, c[0x0][0xb18] ;  /* 0x0002c600ff087b82 */ /* 0x000e620000000a00 */
[----:B------:R-:W-:Y:S01]  /*5580*/  PRMT R0, RZ, 0x654, R0 ;  /* 0x00000654ff007816 */ /* 0x000fe20000000000 */
[----:B------:R-:W-:Y:S01]  /*5590*/  @!PT LDS RZ, [RZ] ;  /* 0x00000000fffff984 */ /* 0x000fe20000000800 */
[----:B------:R-:W-:Y:S01]  /*55a0*/  @!PT LDS RZ, [RZ] ;  /* 0x00000000fffff984 */ /* 0x000fe20000000800 */
[----:B------:R-:W-:Y:S01]  /*55b0*/  @!PT LDS RZ, [RZ] ;  /* 0x00000000fffff984 */ /* 0x000fe20000000800 */
[----:B------:R-:W-:Y:S01]  /*55c0*/  @!PT LDS RZ, [RZ] ;  /* 0x00000000fffff984 */ /* 0x000fe20000000800 */
[----:B------:R2:W-:Y:S06]  /*55d0*/  MEMBAR.ALL.CTA ;  /* 0x0000000000007992 */ /* 0x0005ec0000008000 */
[----:B--2---:R-:W2:Y:S01]  /*55e0*/  FENCE.VIEW.ASYNC.S ;  /* 0x00000000000073c6 */ /* 0x004ea20000000000 */
[----:B------:R-:W1:Y:S08]  /*55f0*/  @!P1 LDC R12, c[0x0][0xb20] ;  /* 0x0002c800ff0c9b82 */ /* 0x000e700000000800 */
[----:B------:R-:W1:Y:S01]  /*5600*/  @!P1 LDC R7, c[0x0][0xb0c] ;  /* 0x0002c300ff079b82 */ /* 0x000e620000000800 */
[----:B--2---:R2:W-:Y:S01]  /*5610*/  SYNCS.ARRIVE.TRANS64.RED.A1T0 RZ, [R0+URZ], RZ ;  /* 0x000000ff00ff79a7 */ /* 0x0045e200081004ff */
[----:B---3--:R-:W-:Y:S04]  /*5620*/  LOP3.LUT P4, RZ, R18, 0x1, RZ, 0xc0, !PT ;  /* 0x0000000112ff7812 */ /* 0x008fe8000788c0ff */
[----:B------:R-:W-:Y:S09]  /*5630*/  P2R R79, PR, RZ, 0x10 ;  /* 0x00000010ff4f7803 */ /* 0x000ff20000000000 */
[----:B------:R-:W-:Y:S02]  /*5640*/  @P4 MOV R30, R16 ;  /* 0x00000010001e4202 */ /* 0x000fe40000000f00 */
[----:B------:R-:W-:Y:S01]  /*5650*/  @P4 LOP3.LUT R29, R17, 0xffff, RZ, 0xc0, !PT ;  /* 0x0000ffff111d4812 */ /* 0x000fe200078ec0ff */
[----:B--2-4-:R-:W-:Y:S06]  /*5660*/  @!P0 BRA `(.L_x_86) ;  /* 0x0000000000a48947 */ /* 0x014fec0003800000 */
[----:B------:R-:W-:Y:S01]  /*5670*/  IMAD.HI.U32 R0, R66, R25, RZ ;  /* 0x0000001942007227 */ /* 0x000fe200078e00ff */
[----:B------:R-:W-:Y:S02]  /*5680*/  ISETP.NE.AND P0, PT, R24, 0x1, PT ;  /* 0x000000011800780c */ /* 0x000fe40003f05270 */
[----:B------:R-:W-:Y:S01]  /*5690*/  ISETP.NE.AND P2, PT, R26, 0x1, PT ;  /* 0x000000011a00780c */ /* 0x000fe20003f45270 */
[----:B------:R-:W-:Y:S01]  /*56a0*/  IMAD.HI.U32 R4, R67, R60, RZ ;  /* 0x0000003c43047227 */ /* 0x000fe200078e00ff */
[----:B------:R-:W-:Y:S02]  /*56b0*/  SHF.R.U32.HI R0, RZ, R65, R0 ;  /* 0x00000041ff007219 */ /* 0x000fe40000011600 */
[----:B------:R-:W-:Y:S01]  /*56c0*/  ISETP.NE.AND P3, PT, R28, 0x1, PT ;  /* 0x000000011c00780c */ /* 0x000fe20003f65270 */
[----:B------:R-:W-:Y:S01]  /*56d0*/  IMAD.HI.U32 R6, R29, R25, RZ ;  /* 0x000000191d067227 */ /* 0x000fe200078e00ff */
[-C--:B------:R-:W-:Y:S02]  /*56e0*/  SHF.R.U32.HI R4, RZ, R61.reuse, R4 ;  /* 0x0000003dff047219 */ /* 0x080fe40000011604 */
[----:B------:R-:W-:Y:S01]  /*56f0*/  SEL R0, R66, R0, !P0 ;  /* 0x0000000042007207 */ /* 0x000fe20004000000 */
[----:B------:R-:W-:Y:S01]  /*5700*/  IMAD.HI.U32 R5, R30, R60, RZ ;  /* 0x0000003c1e057227 */ /* 0x000fe200078e00ff */
[----:B------:R-:W-:Y:S03]  /*5710*/  SEL R4, R67, R4, !P3 ;  /* 0x0000000443047207 */ /* 0x000fe60005800000 */
[-C--:B------:R-:W-:Y:S01]  /*5720*/  IMAD.HI.U32 R3, R0, R22.reuse, RZ ;  /* 0x0000001600037227 */ /* 0x080fe200078e00ff */
[----:B------:R-:W-:Y:S03]  /*5730*/  SHF.R.U32.HI R5, RZ, R61, R5 ;  /* 0x0000003dff057219 */ /* 0x000fe60000011605 */
[----:B------:R-:W-:Y:S01]  /*5740*/  IMAD.HI.U32 R2, R4, R22, RZ ;  /* 0x0000001604027227 */ /* 0x000fe200078e00ff */
[----:B------:R-:W-:Y:S02]  /*5750*/  @P2 SHF.R.U32.HI R0, RZ, R23, R3 ;  /* 0x00000017ff002219 */ /* 0x000fe40000011603 */
[----:B------:R-:W-:Y:S02]  /*5760*/  SHF.R.U32.HI R3, RZ, R65, R6 ;  /* 0x00000041ff037219 */ /* 0x000fe40000011606 */
[----:B------:R-:W-:Y:S01]  /*5770*/  @P2 SHF.R.U32.HI R4, RZ, R23, R2 ;  /* 0x00000017ff042219 */ /* 0x000fe20000011602 */
[----:B------:R-:W-:Y:S01]  /*5780*/  IMAD R0, R26, R0, RZ ;  /* 0x000000001a007224 */ /* 0x000fe200078e02ff */
[----:B------:R-:W-:Y:S02]  /*5790*/  SEL R3, R29, R3, !P0 ;  /* 0x000000031d037207 */ /* 0x000fe40004000000 */
[----:B------:R-:W-:Y:S01]  /*57a0*/  SEL R2, R30, R5, !P3 ;  /* 0x000000051e027207 */ /* 0x000fe20005800000 */
[----:B------:R-:W-:Y:S01]  /*57b0*/  IMAD R5, R26, R4, RZ ;  /* 0x000000041a057224 */ /* 0x000fe200078e02ff */
[C---:B------:R-:W-:Y:S01]  /*57c0*/  ISETP.GE.AND P0, PT, R3.reuse, R0, PT ;  /* 0x000000000300720c */ /* 0x040fe20003f06270 */
[C---:B------:R-:W-:Y:S03]  /*57d0*/  IMAD.HI.U32 R0, R3.reuse, R22, RZ ;  /* 0x0000001603007227 */ /* 0x040fe600078e00ff */
[C---:B------:R-:W-:Y:S02]  /*57e0*/  ISETP.GE.OR P0, PT, R2.reuse, R5, P0 ;  /* 0x000000050200720c */ /* 0x040fe40000706670 */
[----:B------:R-:W-:Y:S04]  /*57f0*/  SHF.R.U32.HI R0, RZ, R23, R0 ;  /* 0x00000017ff007219 */ /* 0x000fe80000011600 */
[C---:B------:R-:W-:Y:S05]  /*5800*/  SEL R6, R3.reuse, R0, !P2 ;  /* 0x0000000003067207 */ /* 0x040fea0005000000 */
        /* <DEDUP_REMOVED lines=14> */
[----:B------:R-:W-:Y:S07]  /*58f0*/  IMAD R29, R3, R24, R29 ;  /* 0x00000018031d7224 */ /* 0x000fee00078e021d */
.L_x_86:
[----:B-1----:R-:W-:Y:S01]  /*5900*/  @!P1 ISETP.NE.AND P0, PT, R8, 0x1, PT ;  /* 0x000000010800980c */ /* 0x002fe20003f05270 */
[----:B------:R-:W-:Y:S01]  /*5910*/  @!P1 IMAD.HI.U32 R2, R29, R9, RZ ;  /* 0x000000091d029227 */ /* 0x000fe200078e00ff */
[----:B------:R-:W-:Y:S01]  /*5920*/  R2UR UR5, R15 ;  /* 0x000000000f0572ca */ /* 0x000fe200000e0000 */
[----:B------:R-:W-:Y:S01]  /*5930*/  BSSY.RECONVERGENT B6, `(.L_x_87) ;  /* 0x0000031000067945 */ /* 0x000fe20003800200 */
[----:B------:R-:W-:Y:S01]  /*5940*/  R2UR UR4, R14 ;  /* 0x000000000e0472ca */ /* 0x000fe200000e0000 */
[C---:B------:R-:W-:Y:S01]  /*5950*/  @!P1 IMAD.HI.U32 R0, R30.reuse, R10, RZ ;  /* 0x0000000a1e009227 */ /* 0x040fe200078e00ff */
[----:B------:R-:W-:Y:S02]  /*5960*/  @!P1 SHF.R.U32.HI R2, RZ, R12, R2 ;  /* 0x0000000cff029219 */ /* 0x000fe40000011602 */
[----:B------:R-:W-:Y:S01]  /*5970*/  @!P1 ISETP.NE.AND P2, PT, R7, 0x1, PT ;  /* 0x000000010700980c */ /* 0x000fe20003f45270 */
[----:B------:R-:W-:Y:S01]  /*5980*/  VIADD R81, R81, 0x1 ;  /* 0x0000000151517836 */ /* 0x000fe20000000000 */
[----:B------:R-:W-:Y:S02]  /*5990*/  @!P1 SEL R2, R29, R2, !P0 ;  /* 0x000000021d029207 */ /* 0x000fe40004000000 */
[----:B------:R-:W-:Y:S02]  /*59a0*/  @!P1 SHF.R.U32.HI R0, RZ, R11, R0 ;  /* 0x0000000bff009219 */ /* 0x000fe40000011600 */
[----:B------:R-:W-:Y:S01]  /*59b0*/  LOP3.LUT P0, RZ, R69, 0x1b0, RZ, 0xc0, !PT ;  /* 0x000001b045ff7812 */ /* 0x000fe2000780c0ff */
[----:B------:R-:W-:Y:S01]  /*59c0*/  USHF.L.U32 UR42, UR5, 0x7, URZ ;  /* 0x00000007052a7899 */ /* 0x000fe200080006ff */
[----:B------:R-:W-:Y:S01]  /*59d0*/  @!P1 SEL R3, R30, R0, !P2 ;  /* 0x000000001e039207 */ /* 0x000fe20005000000 */
[----:B------:R-:W-:Y:S01]  /*59e0*/  USHF.L.U32 UR41, UR4, 0x6, URZ ;  /* 0x0000000604297899 */ /* 0x000fe200080006ff */
[----:B------:R-:W-:Y:S03]  /*59f0*/  @P4 SHF.R.U32.HI R70, RZ, 0x10, R17 ;  /* 0x00000010ff464819 */ /* 0x000fe60000011611 */
[----:B------:R-:W-:Y:S02]  /*5a00*/  @!P1 IMAD.IADD R0, R2, 0x1, -R3 ;  /* 0x0000000102009824 */ /* 0x000fe400078e0a03 */
[----:B------:R-:W-:Y:S02]  /*5a10*/  @!P1 IMAD.IADD R2, R3, 0x1, -R2 ;  /* 0x0000000103029824 */ /* 0x000fe400078e0a02 */
[----:B------:R-:W-:Y:S02]  /*5a20*/  @!P1 IMAD R30, R0, R7, R30 ;  /* 0x00000007001e9224 */ /* 0x000fe400078e021e */
[----:B------:R-:W-:Y:S01]  /*5a30*/  @!P1 IMAD R29, R2, R8, R29 ;  /* 0x00000008021d9224 */ /* 0x000fe200078e021d */
[----:B------:R-:W-:Y:S06]  /*5a40*/  @!P0 BRA `(.L_x_88) ;  /* 0x00000000007c8947 */ /* 0x000fec0003800000 */
[----:B------:R-:W1:Y:S01]  /*5a50*/  LDCU.64 UR8, c[0x4][0x80] ;  /* 0x01001000ff0877ac */ /* 0x000e620008000a00 */
[----:B------:R-:W-:Y:S01]  /*5a60*/  MOV R2, 0x0 ;  /* 0x0000000000027802 */ /* 0x000fe20000000f00 */
[----:B------:R-:W-:Y:S02]  /*5a70*/  HFMA2 R12, -RZ, RZ, 0, 5.9604644775390625e-08 ;  /* 0x00000001ff0c7431 */ /* 0x000fe400000001ff */
[----:B------:R-:W-:Y:S01]  /*5a80*/  IMAD.MOV.U32 R8, RZ, RZ, 0x70 ;  /* 0x00000070ff087424 */ /* 0x000fe200078e00ff */
[----:B------:R2:W3:Y:S01]  /*5a90*/  LDC.64 R14, c[0x4][R2] ;  /* 0x01000000020e7b82 */ /* 0x0004e20000000a00 */
[----:B------:R-:W4:Y:S01]  /*5aa0*/  LDCU.64 UR6, c[0x4][0x88] ;  /* 0x01001100ff0677ac */ /* 0x000f220008000a00 */
[----:B------:R-:W-:Y:S01]  /*5ab0*/  IMAD.MOV.U32 R13, RZ, RZ, RZ ;  /* 0x000000ffff0d7224 */ /* 0x000fe200078e00ff */
[----:B------:R-:W2:Y:S01]  /*5ac0*/  LDCU.64 UR4, c[0x4][0x8] ;  /* 0x01000100ff0477ac */ /* 0x000ea20008000a00 */
[----:B-1----:R-:W-:Y:S01]  /*5ad0*/  MOV R5, UR9 ;  /* 0x0000000900057c02 */ /* 0x002fe20008000f00 */
[----:B------:R-:W-:Y:S01]  /*5ae0*/  IMAD.U32 R4, RZ, RZ, UR8 ;  /* 0x00000008ff047e24 */ /* 0x000fe2000f8e00ff */
[----:B----4-:R-:W-:Y:S01]  /*5af0*/  MOV R7, UR7 ;  /* 0x0000000700077c02 */ /* 0x010fe20008000f00 */
[----:B------:R-:W-:Y:S01]  /*5b00*/  IMAD.U32 R6, RZ, RZ, UR6 ;  /* 0x00000006ff067e24 */ /* 0x000fe2000f8e00ff */
[----:B--2---:R-:W-:Y:S01]  /*5b10*/  MOV R11, UR5 ;  /* 0x00000005000b7c02 */ /* 0x004fe20008000f00 */
[----:B------:R-:W-:Y:S02]  /*5b20*/  IMAD.U32 R10, RZ, RZ, UR4 ;  /* 0x00000004ff0a7e24 */ /* 0x000fe4000f8e00ff */
[----:B------:R-:W-:Y:S07]  /*5b30*/  LEPC R20, `(.L_x_89) ;  /* 0x000000001014794e */ /* 0x000fee0000000000 */
[----:B---3-5:R-:W-:Y:S05]  /*5b40*/  CALL.ABS.NOINC R14 ;  /* 0x000000000e007343 */ /* 0x028fea0003c00000 */
.L_x_89:
[----:B------:R-:W1:Y:S01]  /*5b50*/  LDCU.64 UR8, c[0x4][0x80] ;  /* 0x01001000ff0877ac */ /* 0x000e620008000a00 */
[----:B------:R-:W2:Y:S01]  /*5b60*/  LDC.64 R2, c[0x4][R2] ;  /* 0x0100000002027b82 */ /* 0x000ea20000000a00 */
[----:B------:R-:W-:Y:S02]  /*5b70*/  HFMA2 R12, -RZ, RZ, 0, 5.9604644775390625e-08 ;  /* 0x00000001ff0c7431 */ /* 0x000fe400000001ff */
[----:B------:R-:W-:Y:S02]  /*5b80*/  IMAD.MOV.U32 R8, RZ, RZ, 0x70 ;  /* 0x00000070ff087424 */ /* 0x000fe400078e00ff */
[----:B------:R-:W-:Y:S01]  /*5b90*/  IMAD.MOV.U32 R13, RZ, RZ, RZ ;  /* 0x000000ffff0d7224 */ /* 0x000fe200078e00ff */
[----:B------:R-:W3:Y:S01]  /*5ba0*/  LDCU.64 UR6, c[0x4][0x88] ;  /* 0x01001100ff0677ac */ /* 0x000ee20008000a00 */
[----:B------:R-:W4:Y:S01]  /*5bb0*/  LDCU.64 UR4, c[0x4][0x8] ;  /* 0x01000100ff0477ac */ /* 0x000f220008000a00 */
[----:B-1----:R-:W-:Y:S02]  /*5bc0*/  MOV R4, UR8 ;  /* 0x0000000800047c02 */ /* 0x002fe40008000f00 */
[----:B------:R-:W-:Y:S02]  /*5bd0*/  MOV R5, UR9 ;  /* 0x0000000900057c02 */ /* 0x000fe40008000f00 */
[----:B---3--:R-:W-:Y:S01]  /*5be0*/  MOV R7, UR7 ;  /* 0x0000000700077c02 */ /* 0x008fe20008000f00 */
[----:B------:R-:W-:Y:S01]  /*5bf0*/  IMAD.U32 R6, RZ, RZ, UR6 ;  /* 0x00000006ff067e24 */ /* 0x000fe2000f8e00ff */
[----:B----4-:R-:W-:Y:S01]  /*5c00*/  MOV R11, UR5 ;  /* 0x00000005000b7c02 */ /* 0x010fe20008000f00 */
[----:B------:R-:W-:Y:S02]  /*5c10*/  IMAD.U32 R10, RZ, RZ, UR4 ;  /* 0x00000004ff0a7e24 */ /* 0x000fe4000f8e00ff */
[----:B------:R-:W-:Y:S07]  /*5c20*/  LEPC R20, `(.L_x_88) ;  /* 0x000000001014794e */ /* 0x000fee0000000000 */
[----:B--2---:R-:W-:Y:S05]  /*5c30*/  CALL.ABS.NOINC R2 ;  /* 0x0000000002007343 */ /* 0x004fea0003c00000 */
.L_x_88:
[----:B------:R-:W-:Y:S05]  /*5c40*/  BSYNC.RECONVERGENT B6 ;  /* 0x0000000000067941 */ /* 0x000fea0003800200 */
.L_x_87:
[----:B------:R-:W-:Y:S01]  /*5c50*/  ISETP.NE.U32.AND P4, PT, R58, RZ, PT ;  /* 0x000000ff3a00720c */ /* 0x000fe20003f85070 */
[----:B------:R-:W-:Y:S01]  /*5c60*/  UISETP.NE.AND UP2, UPT, UR44, URZ, UPT ;  /* 0x000000ff2c00728c */ /* 0x000fe2000bf45270 */
[----:B------:R-:W-:Y:S01]  /*5c70*/  ISETP.NE.U32.AND P2, PT, RZ, UR46, PT ;  /* 0x0000002eff007c0c */ /* 0x000fe2000bf45070 */
[----:B------:R-:W-:Y:S01]  /*5c80*/  UISETP.NE.U32.AND UP1, UPT, UR48, URZ, UPT ;  /* 0x000000ff3000728c */ /* 0x000fe2000bf25070 */
[----:B------:R-:W-:Y:S01]  /*5c90*/  ISETP.NE.AND.EX P4, PT, R59, RZ, PT, P4 ;  /* 0x000000ff3b00720c */ /* 0x000fe20003f85340 */
[----:B------:R-:W-:Y:S01]  /*5ca0*/  UPLOP3.LUT UP0, UPT, UPT, UPT, UPT, 0x40, 0x4 ;  /* 0x000000000004789c */ /* 0x000fe20003f0e870 */
[----:B------:R-:W-:Y:S01]  /*5cb0*/  ISETP.NE.AND.EX P2, PT, RZ, UR47, PT, P2 ;  /* 0x0000002fff007c0c */ /* 0x000fe2000bf45320 */
[----:B------:R-:W-:Y:S01]  /*5cc0*/  UISETP.NE.AND.EX UP1, UPT, UR49, URZ, UPT, UP1 ;  /* 0x000000ff3100728c */ /* 0x000fe2000bf25310 */
[----:B------:R-:W-:Y:S04]  /*5cd0*/  PLOP3.LUT P1, PT, PT, PT, UP2, 0x80, 0x8 ;  /* 0x000000000008781c */ /* 0x000fe80003f2f028 */
[----:B------:R-:W-:Y:S06]  /*5ce0*/  @UP2 UPLOP3.LUT UP0, UPT, UPT, UPT, UP1, 0x80, 0x8 ;  /* 0x000000000008289c */ /* 0x000fec0003f0f010 */
[----:B------:R-:W-:Y:S01]  /*5cf0*/  PLOP3.LUT P0, PT, PT, PT, UP0, 0x80, 0x8 ;  /* 0x000000000008781c */ /* 0x000fe20003f0f008 */
[----:B------:R-:W-:Y:S01]  /*5d00*/  @!UPT UIADD3 URZ, UPT, UPT, URZ, URZ, URZ ;  /* 0x000000fffffff290 */ /* 0x000fe2000fffe0ff */
[----:B------:R-:W-:Y:S11]  /*5d10*/  BRA.U !UP1, `(.L_x_90) ;  /* 0x0000000109387547 */ /* 0x000ff6000b800000 */
[----:B------:R-:W-:Y:S01]  /*5d20*/  UISETP.NE.U32.AND UP0, UPT, UR46, URZ, UPT ;  /* 0x000000ff2e00728c */ /* 0x000fe2000bf05070 */
[----:B------:R-:W-:Y:S02]  /*5d30*/  HFMA2 R0, -RZ, RZ, 0, 5.9604644775390625e-08 ;  /* 0x00000001ff007431 */ /* 0x000fe400000001ff */
[----:B------:R-:W-:Y:S01]  /*5d40*/  IMAD.MOV.U32 R64, RZ, RZ, 0x1 ;  /* 0x00000001ff407424 */ /* 0x000fe200078e00ff */
[----:B------:R-:W-:Y:S06]  /*5d50*/  UISETP.NE.AND.EX UP0, UPT, UR47, URZ, UPT, UP0 ;  /* 0x000000ff2f00728c */ /* 0x000fec000bf05300 */
[----:B------:R-:W-:Y:S05]  /*5d60*/  PLOP3.LUT P3, PT, PT, PT, UP0, 0x80, 0x8 ;  /* 0x000000000008781c */ /* 0x000fea0003f6f008 */
[----:B------:R-:W1:Y:S01]  /*5d70*/  @UP0 LDCU.64 UR4, c[0x0][0x888] ;  /* 0x00011100ff0407ac */ /* 0x000e620008000a00 */
[----:B------:R-:W-:Y:S07]  /*5d80*/  @UP0 UIMAD UR6, UR60, UR48, URZ ;  /* 0x000000303c0602a4 */ /* 0x000fee000f8e02ff */
[----:B------:R-:W-:Y:S01]  /*5d90*/  @!P3 PRMT R64, R0, 0x7610, R64 ;  /* 0x000076100040b816 */ /* 0x000fe20000000040 */
[----:B-1----:R-:W-:Y:S06]  /*5da0*/  @UP0 UIMAD.WIDE UR4, UR6, 0x4, UR4 ;  /* 0x00000004060408a5 */ /* 0x002fec000f8e0204 */
[----:B------:R-:W-:Y:S01]  /*5db0*/  IMAD.U32 R2, RZ, RZ, UR4 ;  /* 0x00000004ff027e24 */ /* 0x000fe2000f8e00ff */
[----:B------:R-:W-:Y:S04]  /*5dc0*/  MOV R3, UR5 ;  /* 0x0000000500037c02 */ /* 0x000fe80008000f00 */
[----:B------:R-:W1:Y:S01]  /*5dd0*/  @!UP0 LDCU UR4, c[0x0][0x880] ;  /* 0x00011000ff0487ac */ /* 0x000e620008000800 */
[----:B-----5:R2:W5:Y:S02]  /*5de0*/  @P3 LDG.E R35, desc[UR52][R2.64] ;  /* 0x0000003402233981 */ /* 0x020564000c1e1900 */
[----:B-12---:R-:W-:Y:S02]  /*5df0*/  @!P3 IMAD.U32 R35, RZ, RZ, UR4 ;  /* 0x00000004ff23be24 */ /* 0x006fe4000f8e00ff */
.L_x_90:
[----:B------:R-:W-:Y:S05]  /*5e00*/  @!P4 BRA `(.L_x_91) ;  /* 0x000000000020c947 */ /* 0x000fea0003800000 */
[----:B------:R-:W-:Y:S04]  /*5e10*/  ISETP.NE.U32.AND P3, PT, R56, RZ, PT ;  /* 0x000000ff3800720c */ /* 0x000fe80003f65070 */
[----:B------:R-:W-:Y:S11]  /*5e20*/  ISETP.NE.AND.EX P3, PT, R57, RZ, PT, P3 ;  /* 0x000000ff3900720c */ /* 0x000ff60003f65330 */
[----:B------:R-:W-:Y:S02]  /*5e30*/  @!UPT UIADD3 URZ, UPT, UPT, URZ, URZ, URZ ;  /* 0x000000fffffff290 */ /* 0x000fe4000fffe0ff */
[----:B------:R-:W1:Y:S01]  /*5e40*/  @P3 LDC.64 R2, c[0x0][0x8a8] ;  /* 0x00022a00ff023b82 */ /* 0x000e620000000a00 */
[----:B------:R-:W-:Y:S04]  /*5e50*/  @P3 IMAD R0, R58, UR60, RZ ;  /* 0x0000003c3a003c24 */ /* 0x000fe8000f8e02ff */
[----:B-1----:R-:W-:Y:S05]  /*5e60*/  @P3 IMAD.WIDE R2, R0, 0x4, R2 ;  /* 0x0000000400023825 */ /* 0x002fea00078e0202 */
[----:B-----5:R1:W5:Y:S02]  /*5e70*/  @P3 LDG.E R33, desc[UR52][R2.64] ;  /* 0x0000003402213981 */ /* 0x020364000c1e1900 */
[----:B-1----:R-:W2:Y:S02]  /*5e80*/  @!P3 LDC R33, c[0x0][0x8a0] ;  /* 0x00022800ff21bb82 */ /* 0x002ea40000000800 */
.L_x_91:
[----:B-----5:R-:W-:Y:S01]  /*5e90*/  FSETP.NEU.AND P3, PT, R35, RZ, PT ;  /* 0x000000ff2300720b */ /* 0x020fe20003f6d000 */
[----:B------:R-:W-:Y:S01]  /*5ea0*/  BSSY B1, `(.L_x_92) ;  /* 0x0000039000017945 */ /* 0x000fe20003800000 */
[----:B------:R-:W-:Y:S01]  /*5eb0*/  SEL R3, RZ, 0xffffffff, P2 ;  /* 0xffffffffff037807 */ /* 0x000fe20001000000 */
[----:B------:R-:W-:Y:S01]  /*5ec0*/  IMAD.MOV.U32 R86, RZ, RZ, 0x1 ;  /* 0x00000001ff567424 */ /* 0x000fe200078e00ff */
[----:B------:R-:W-:Y:S01]  /*5ed0*/  @P1 LOP3.LUT P2, RZ, R64, 0xff, RZ, 0xc0, !PT ;  /* 0x000000ff40ff1812 */ /* 0x000fe2000784c0ff */
[----:B------:R-:W-:Y:S01]  /*5ee0*/  IMAD R34, R31, 0x40, R32 ;  /* 0x000000401f227824 */ /* 0x000fe200078e0220 */
[----:B------:R-:W-:Y:S01]  /*5ef0*/  @P1 SEL R0, RZ, 0xffffffff, P3 ;  /* 0xffffffffff001807 */ /* 0x000fe20001800000 */
[----:B------:R-:W-:Y:S01]  /*5f00*/  IMAD R82, R77, -0x10, R75 ;  /* 0xfffffff04d527824 */ /* 0x000fe200078e024b */
[----:B------:R-:W-:Y:S01]  /*5f10*/  LOP3.LUT R73, R73, 0x1, RZ, 0x3c, !PT ;  /* 0x0000000149497812 */ /* 0x000fe200078e3cff */
[----:B------:R-:W-:Y:S01]  /*5f20*/  IMAD.MOV.U32 R85, RZ, RZ, RZ ;  /* 0x000000ffff557224 */ /* 0x000fe200078e00ff */
[----:B------:R-:W-:Y:S02]  /*5f30*/  @P0 SEL R0, R3, R0, !P2 ;  /* 0x0000000003000207 */ /* 0x000fe40005000000 */
[----:B------:R-:W-:Y:S02]  /*5f40*/  CS2R R54, SRZ ;  /* 0x0000000000367805 */ /* 0x000fe4000001ff00 */
[----:B------:R-:W-:Y:S02]  /*5f50*/  LEA R84, R31, UR36, 0x3 ;  /* 0x000000241f547c11 */ /* 0x000fe4000f8e18ff */
[----:B------:R-:W-:Y:S02]  /*5f60*/  CS2R R52, SRZ ;  /* 0x0000000000347805 */ /* 0x000fe4000001ff00 */
[----:B------:R-:W-:Y:S02]  /*5f70*/  @P1 LOP3.LUT R0, R0, 0x1, RZ, 0xc0, !PT ;  /* 0x0000000100001812 */ /* 0x000fe400078ec0ff */
[----:B------:R-:W-:Y:S02]  /*5f80*/  CS2R R50, SRZ ;  /* 0x0000000000327805 */ /* 0x000fe4000001ff00 */
[----:B------:R-:W-:Y:S02]  /*5f90*/  PLOP3.LUT P2, PT, PT, PT, UP1, 0x80, 0x8 ;  /* 0x000000000008781c */ /* 0x000fe40003f4f018 */
[----:B------:R-:W-:Y:S02]  /*5fa0*/  CS2R R48, SRZ ;  /* 0x0000000000307805 */ /* 0x000fe4000001ff00 */
[----:B------:R-:W-:Y:S02]  /*5fb0*/  ISETP.NE.U32.OR P5, PT, R0, 0x1, !P1 ;  /* 0x000000010000780c */ /* 0x000fe40004fa5470 */
[----:B------:R-:W-:Y:S02]  /*5fc0*/  CS2R R46, SRZ ;  /* 0x00000000002e7805 */ /* 0x000fe4000001ff00 */
[----:B------:R-:W-:Y:S02]  /*5fd0*/  LOP3.LUT P4, R80, R64, 0xff, RZ, 0xc0, !PT ;  /* 0x000000ff40507812 */ /* 0x000fe4000788c0ff */
[----:B------:R-:W-:Y:S02]  /*5fe0*/  CS2R R44, SRZ ;  /* 0x00000000002c7805 */ /* 0x000fe4000001ff00 */
[----:B------:R-:W-:Y:S02]  /*5ff0*/  SEL R2, RZ, 0xffffffff, P3 ;  /* 0xffffffffff027807 */ /* 0x000fe40001800000 */
[----:B------:R-:W-:Y:S02]  /*6000*/  CS2R R42, SRZ ;  /* 0x00000000002a7805 */ /* 0x000fe4000001ff00 */
[----:B------:R-:W-:Y:S02]  /*6010*/  P2R R83, PR, RZ, 0x20 ;  /* 0x00000020ff537803 */ /* 0x000fe40000000000 */
[----:B------:R-:W-:Y:S02]  /*6020*/  CS2R R40, SRZ ;  /* 0x0000000000287805 */ /* 0x000fe4000001ff00 */
[----:B------:R-:W-:Y:S02]  /*6030*/  @P2 SEL R2, R3, R2, !P4 ;  /* 0x0000000203022207 */ /* 0x000fe40006000000 */
[----:B------:R-:W-:Y:S02]  /*6040*/  @P5 SHF.L.U32 R0, R73, 0x1f, RZ ;  /* 0x0000001f49005819 */ /* 0x000fe400000006ff */
[----:B------:R-:W-:Y:S02]  /*6050*/  LOP3.LUT R2, R2, 0x1, RZ, 0xc0, !PT ;  /* 0x0000000102027812 */ /* 0x000fe400078ec0ff */
[----:B------:R1:W3:Y:S02]  /*6060*/  @P5 SYNCS.PHASECHK.TRANS64.TRYWAIT P1, [UR36+0x20], R0 ;  /* 0x00002000ff0055a7 */ /* 0x0002e40008021124 */
[----:B------:R-:W-:Y:S04]  /*6070*/  ISETP.NE.U32.AND P2, PT, R2, 0x1, PT ;  /* 0x000000010200780c */ /* 0x000fe80003f45070 */
[----:B------:R-:W-:Y:S02]  /*6080*/  P2R R87, PR, RZ, 0x4 ;  /* 0x00000004ff577803 */ /* 0x000fe40000000000 */
[----:B-1----:R-:W-:Y:S04]  /*6090*/  SHF.L.U32 R0, R72, 0x1f, RZ ;  /* 0x0000001f48007819 */ /* 0x002fe800000006ff */
[----:B------:R1:W4:Y:S01]  /*60a0*/  SYNCS.PHASECHK.TRANS64.TRYWAIT P0, [R84+URZ+0x90], R0 ;  /* 0x00009000540075a7 */ /* 0x00032200080011ff */
[----:B---3--:R-:W-:Y:S01]  /*60b0*/  @P5 SEL R86, RZ, 0x1, !P1 ;  /* 0x00000001ff565807 */ /* 0x008fe20004800000 */
[----:B-1----:R-:W-:Y:S06]  /*60c0*/  @!P5 BRA `(.L_x_93) ;  /* 0x000000000058d947 */ /* 0x002fec0003800000 */
[----:B------:R-:W-:Y:S01]  /*60d0*/  IMAD.MOV.U32 R54, RZ, RZ, RZ ;  /* 0x000000ffff367224 */ /* 0x000fe200078e00ff */
[----:B------:R-:W-:Y:S01]  /*60e0*/  ISETP.NE.AND P1, PT, R86, RZ, PT ;  /* 0x000000ff5600720c */ /* 0x000fe20003f25270 */
[----:B------:R-:W-:Y:S01]  /*60f0*/  BSSY B0, `(.L_x_94) ;  /* 0x000000c000007945 */ /* 0x000fe20003800000 */
[----:B------:R-:W-:Y:S02]  /*6100*/  CS2R R42, SRZ ;  /* 0x00000000002a7805 */ /* 0x000fe4000001ff00 */
[----:B------:R-:W-:Y:S02]  /*6110*/  CS2R R40, SRZ ;  /* 0x0000000000287805 */ /* 0x000fe4000001ff00 */
[----:B------:R-:W-:Y:S02]  /*6120*/  CS2R R46, SRZ ;  /* 0x00000000002e7805 */ /* 0x000fe4000001ff00 */
[----:B------:R-:W-:Y:S02]  /*6130*/  CS2R R44, SRZ ;  /* 0x00000000002c7805 */ /* 0x000fe4000001ff00 */
[----:B------:R-:W-:Y:S02]  /*6140*/  CS2R R50, SRZ ;  /* 0x0000000000327805 */ /* 0x000fe4000001ff00 */
[----:B------:R-:W-:Y:S02]  /*6150*/  CS2R R48, SRZ ;  /* 0x0000000000307805 */ /* 0x000fe4000001ff00 */
[----:B------:R-:W-:Y:S01]  /*6160*/  CS2R R52, SRZ ;  /* 0x0000000000347805 */ /* 0x000fe2000001ff00 */
[----:B------:R-:W-:Y:S06]  /*6170*/  @P1 BRA `(.L_x_95) ;  /* 0x00000000000c1947 */ /* 0x000fec0003800000 */
[----:B------:R-:W-:Y:S04]  /*6180*/  SHF.L.U32 R3, R73, 0x1f, RZ ;  /* 0x0000001f49037819 */ /* 0x000fe800000006ff */
[----:B------:R-:W1:Y:S02]  /*6190*/  SYNCS.PHASECHK.TRANS64.TRYWAIT P1, [UR36+0x20], R3 ;  /* 0x00002003ff0075a7 */ /* 0x000e640008021124 */
[----:B-1----:R-:W-:Y:S05]  /*61a0*/  @!P1 BRA `(.L_x_96) ;  /* 0x0000002800409947 */ /* 0x002fea0003800000 */
.L_x_95:
[----:B------:R-:W-:Y:S05]  /*61b0*/  BSYNC B0 ;  /* 0x0000000000007941 */ /* 0x000fea0003800000 */
.L_x_94:
[----:B------:R-:W-:Y:S01]  /*61c0*/  ISETP.NE.AND P1, PT, R87, RZ, PT ;  /* 0x000000ff5700720c */ /* 0x000fe20003f25270 */
[----:B------:R-:W-:Y:S11]  /*61d0*/  HFMA2 R85, -RZ, RZ, 0, 5.9604644775390625e-08 ;  /* 0x00000001ff557431 */ /* 0x000ff600000001ff */
[----:B------:R-:W-:Y:S01]  /*61e0*/  @!UPT UIADD3 URZ, UPT, UPT, URZ, URZ, URZ ;  /* 0x000000fffffff290 */ /* 0x000fe2000fffe0ff */
[----:B------:R3:W1:Y:S04]  /*61f0*/  @P1 LDS.128 R40, [R76] ;  /* 0x000000004c281984 */ /* 0x0006680000000c00 */
[----:B------:R3:W1:Y:S04]  /*6200*/  @P1 LDS.128 R44, [R75+0x10] ;  /* 0x000010004b2c1984 */ /* 0x0006680000000c00 */
[----:B------:R3:W1:Y:S04]  /*6210*/  @P1 LDS.128 R48, [R74+0x20] ;  /* 0x000020004a301984 */ /* 0x0006680000000c00 */
[----:B------:R3:W1:Y:S02]  /*6220*/  @P1 LDS.128 R52, [R82+0x30] ;  /* 0x0000300052341984 */ /* 0x0006640000000c00 */
.L_x_93:
[----:B------:R-:W-:Y:S05]  /*6230*/  BSYNC B1 ;  /* 0x0000000000017941 */ /* 0x000fea0003800000 */
.L_x_92:
[----:B-1----:R-:W-:Y:S04]  /*6240*/  SHF.R.U32.HI R2, RZ, 0x15, R34 ;  /* 0x00000015ff027819 */ /* 0x002fe80000011622 */
[----:B------:R-:W-:Y:S01]  /*6250*/  LOP3.LUT P1, RZ, R2, 0x3, R68, 0x48, !PT ;  /* 0x0000000302ff7812 */ /* 0x000fe20007824844 */
[----:B------:R-:W-:Y:S01]  /*6260*/  @!UPT UIADD3 URZ, UPT, UPT, URZ, URZ, URZ ;  /* 0x000000fffffff290 */ /* 0x000fe2000fffe0ff */
[----:B----4-:R-:W-:Y:S11]  /*6270*/  @P0 BRA `(.L_x_97) ;  /* 0x0000000000080947 */ /* 0x010ff60003800000 */
[----:B------:R-:W1:Y:S02]  /*6280*/  SYNCS.PHASECHK.TRANS64.TRYWAIT P0, [R84+URZ+0x90], R0 ;  /* 0x00009000540075a7 */ /* 0x000e6400080011ff */
[----:B-1----:R-:W-:Y:S05]  /*6290*/  @!P0 BRA `(.L_x_98) ;  /* 0x00000028001c8947 */ /* 0x002fea0003800000 */
.L_x_97:
[----:B------:R-:W-:Y:S05]  /*62a0*/  @!P1 BRA `(.L_x_99) ;  /* 0x0000000000409947 */ /* 0x000fea0003800000 */
[----:B------:R-:W4:Y:S01]  /*62b0*/  LDCU.64 UR8, c[0x4][0x70] ;  /* 0x01000e00ff0877ac */ /* 0x000f220008000a00 */
[----:B------:R-:W-:Y:S01]  /*62c0*/  MOV R3, 0x0 ;  /* 0x0000000000037802 */ /* 0x000fe20000000f00 */
[----:B------:R-:W-:Y:S02]  /*62d0*/  HFMA2 R12, -RZ, RZ, 0, 5.9604644775390625e-08 ;  /* 0x00000001ff0c7431 */ /* 0x000fe400000001ff */
[----:B------:R-:W-:Y:S02]  /*62e0*/  IMAD.MOV.U32 R8, RZ, RZ, 0x192 ;  /* 0x00000192ff087424 */ /* 0x000fe400078e00ff */
[----:B------:R-:W-:Y:S01]  /*62f0*/  IMAD.MOV.U32 R13, RZ, RZ, RZ ;  /* 0x000000ffff0d7224 */ /* 0x000fe200078e00ff */
[----:B------:R-:W5:Y:S01]  /*6300*/  LDCU.64 UR6, c[0x4][0x78] ;  /* 0x01000f00ff0677ac */ /* 0x000f620008000a00 */
[----:B------:R-:W1:Y:S01]  /*6310*/  LDC.64 R2, c[0x4][R3] ;  /* 0x0100000003027b82 */ /* 0x000e620000000a00 */
[----:B------:R-:W2:Y:S01]  /*6320*/  LDCU.64 UR4, c[0x4][0x10] ;  /* 0x01000200ff0477ac */ /* 0x000ea20008000a00 */
[----:B----4-:R-:W-:Y:S01]  /*6330*/  MOV R5, UR9 ;  /* 0x0000000900057c02 */ /* 0x010fe20008000f00 */
[----:B------:R-:W-:Y:S01]  /*6340*/  IMAD.U32 R4, RZ, RZ, UR8 ;  /* 0x00000008ff047e24 */ /* 0x000fe2000f8e00ff */
[----:B-----5:R-:W-:Y:S01]  /*6350*/  MOV R7, UR7 ;  /* 0x0000000700077c02 */ /* 0x020fe20008000f00 */
[----:B------:R-:W-:Y:S01]  /*6360*/  IMAD.U32 R6, RZ, RZ, UR6 ;  /* 0x00000006ff067e24 */ /* 0x000fe2000f8e00ff */
[----:B--2---:R-:W-:Y:S01]  /*6370*/  MOV R11, UR5 ;  /* 0x00000005000b7c02 */ /* 0x004fe20008000f00 */
[----:B------:R-:W-:Y:S02]  /*6380*/  IMAD.U32 R10, RZ, RZ, UR4 ;  /* 0x00000004ff0a7e24 */ /* 0x000fe4000f8e00ff */
[----:B------:R-:W-:Y:S07]  /*6390*/  LEPC R20, `(.L_x_99) ;  /* 0x000000001014794e */ /* 0x000fee0000000000 */
[----:B-1-3--:R-:W-:Y:S05]  /*63a0*/  CALL.ABS.NOINC R2 ;  /* 0x0000000002007343 */ /* 0x00afea0003c00000 */
.L_x_99:
[----:B------:R-:W-:Y:S05]  /*63b0*/  WARPSYNC.ALL ;  /* 0x0000000000007948 */ /* 0x000fea0003800000 */
[----:B------:R-:W-:Y:S01]  /*63c0*/  R2UR UR4, R34 ;  /* 0x00000000220472ca */ /* 0x000fe200000e0000 */
[----:B------:R-:W-:Y:S01]  /*63d0*/  BSSY.RECONVERGENT B0, `(.L_x_100) ;  /* 0x0000039000007945 */ /* 0x000fe20003800200 */
[----:B------:R-:W-:Y:S11]  /*63e0*/  ISETP.NE.AND P0, PT, R78, RZ, PT ;  /* 0x000000ff4e00720c */ /* 0x000ff60003f05270 */
[----:B------:R-:W1:Y:S02]  /*63f0*/  LDTM.x16 R4, tmem[UR4] ;  /* 0x00000004000479ee */ /* 0x000e640008240000 */
[C---:B-12---:R-:W-:Y:S01]  /*6400*/  FMUL R0, R33.reuse, R4 ;  /* 0x0000000421007220 */ /* 0x046fe20000400000 */
[C---:B------:R-:W-:Y:S01]  /*6410*/  FMUL R2, R33.reuse, R5 ;  /* 0x0000000521027220 */ /* 0x040fe20000400000 */
[C---:B------:R-:W-:Y:S01]  /*6420*/  FMUL R3, R33.reuse, R6 ;  /* 0x0000000621037220 */ /* 0x040fe20000400000 */
[----:B------:R-:W-:Y:S01]  /*6430*/  FMUL R7, R33, R7 ;  /* 0x0000000721077220 */ /* 0x000fe20000400000 */
[----:B------:R-:W-:Y:S01]  /*6440*/  FFMA R36, R35, R40, R0 ;  /* 0x0000002823247223 */ /* 0x000fe20000000000 */
        /* <DEDUP_REMOVED lines=10> */
[----:B------:R1:W-:Y:S01]  /*64f0*/  STS.128 [R76], R36 ;  /* 0x000000244c007388 */ /* 0x0003e20000000c00 */
        /* <DEDUP_REMOVED lines=8> */
[----:B------:R1:W-:Y:S01]  /*6580*/  STS.128 [R75+0x10], R4 ;  /* 0x000010044b007388 */ /* 0x0003e20000000c00 */
[----:B------:R-:W-:Y:S01]  /*6590*/  FMUL R13, R33, R17 ;  /* 0x00000011210d7220 */ /* 0x000fe20000400000 */
[----:B------:R-:W-:Y:S01]  /*65a0*/  FFMA R10, R35, R50, R10 ;  /* 0x00000032230a7223 */ /* 0x000fe2000000000a */
[----:B------:R-:W-:Y:S01]  /*65b0*/  FMUL R14, R33, R18 ;  /* 0x00000012210e7220 */ /* 0x000fe20000400000 */
[----:B------:R-:W-:Y:S01]  /*65c0*/  FFMA R11, R35, R51, R15 ;  /* 0x00000033230b7223 */ /* 0x000fe2000000000f */
[----:B------:R-:W-:Y:S01]  /*65d0*/  FMUL R19, R33, R19 ;  /* 0x0000001321137220 */ /* 0x000fe20000400000 */
[C---:B------:R-:W-:Y:S01]  /*65e0*/  FFMA R12, R35.reuse, R52, R12 ;  /* 0x00000034230c7223 */ /* 0x040fe2000000000c */
[C---:B------:R-:W-:Y:S01]  /*65f0*/  FFMA R13, R35.reuse, R53, R13 ;  /* 0x00000035230d7223 */ /* 0x040fe2000000000d */
[C---:B------:R-:W-:Y:S01]  /*6600*/  FFMA R14, R35.reuse, R54, R14 ;  /* 0x00000036230e7223 */ /* 0x040fe2000000000e */
[----:B------:R1:W-:Y:S01]  /*6610*/  STS.128 [R74+0x20], R8 ;  /* 0x000020084a007388 */ /* 0x0003e20000000c00 */
[----:B------:R-:W-:Y:S05]  /*6620*/  FFMA R15, R35, R55, R19 ;  /* 0x00000037230f7223 */ /* 0x000fea0000000013 */
[----:B------:R1:W-:Y:S01]  /*6630*/  STS.128 [R82+0x30], R12 ;  /* 0x0000300c52007388 */ /* 0x0003e20000000c00 */
[----:B------:R-:W-:Y:S01]  /*6640*/  @!PT LDS RZ, [RZ] ;  /* 0x00000000fffff984 */ /* 0x000fe20000000800 */
[----:B------:R-:W-:Y:S01]  /*6650*/  @!PT LDS RZ, [RZ] ;  /* 0x00000000fffff984 */ /* 0x000fe20000000800 */
[----:B------:R-:W-:Y:S01]  /*6660*/  @!PT LDS RZ, [RZ] ;  /* 0x00000000fffff984 */ /* 0x000fe20000000800 */
[----:B------:R-:W-:Y:S01]  /*6670*/  @!PT LDS RZ, [RZ] ;  /* 0x00000000fffff984 */ /* 0x000fe20000000800 */
[----:B------:R2:W-:Y:S06]  /*6680*/  MEMBAR.ALL.CTA ;  /* 0x0000000000007992 */ /* 0x0005ec0000008000 */
[----:B--2---:R-:W2:Y:S02]  /*6690*/  FENCE.VIEW.ASYNC.S ;  /* 0x00000000000073c6 */ /* 0x004ea40000000000 */
[----:B--2---:R-:W-:Y:S06]  /*66a0*/  BAR.SYNC.DEFER_BLOCKING 0x1, 0x80 ;  /* 0x0042000000007b1d */ /* 0x004fec0000010000 */
[----:B------:R-:W-:Y:S05]  /*66b0*/  @P0 BRA `(.L_x_101) ;  /* 0x0000000000280947 */ /* 0x000fea0003800000 */
[----:B------:R-:W-:Y:S01]  /*66c0*/  UIADD3 UR4, UPT, UPT, UR36, 0x200, URZ ;  /* 0x0000020024047890 */ /* 0x000fe2000fffe0ff */
[----:B------:R-:W-:Y:S05]  /*66d0*/  UMOV UR43, UR60 ;  /* 0x0000003c002b7c82 */ /* 0x000fea0008000000 */
[----:B------:R-:W-:Y:S01]  /*66e0*/  MOV R69, UR4 ;  /* 0x0000000400457c02 */ /* 0x000fe20008000f00 */
[----:B------:R-:W-:Y:S03]  /*66f0*/  UIADD3 UR4, UP0, UPT, UR50, 0x680, URZ ;  /* 0x0000068032047890 */ /* 0x000fe6000ff1e0ff */
[----:B------:R-:W-:Y:S01]  /*6700*/  R2UR UR40, R69 ;  /* 0x00000000452872ca */ /* 0x000fe200000e0000 */
[----:B------:R-:W-:Y:S11]  /*6710*/  UIADD3.X UR5, UPT, UPT, URZ, UR51, URZ, UP0, !UPT ;  /* 0x00000033ff057290 */ /* 0x000ff600087fe4ff */
[----:B------:R-:W-:Y:S01]  /*6720*/  @!UPT UIADD3 URZ, UPT, UPT, URZ, URZ, URZ ;  /* 0x000000fffffff290 */ /* 0x000fe2000fffe0ff */
[----:B------:R2:W-:Y:S01]  /*6730*/  UTMASTG.3D [UR40], [UR4] ;  /* 0x00000028040073b5 */ /* 0x0005e20008010000 */
[----:B------:R0:W-:Y:S01]  /*6740*/  UTMACMDFLUSH ;  /* 0x00000000000079b7 */ /* 0x0001e20000000000 */
[----:B--2---:R-:W-:Y:S04]  /*6750*/  DEPBAR.LE SB0, 0x1 ;  /* 0x000080400000791a */ /* 0x004fe80000000000 */
.L_x_101:
[----:B------:R-:W-:Y:S05]  /*6760*/  BSYNC.RECONVERGENT B0 ;  /* 0x0000000000007941 */ /* 0x000fea0003800200 */
.L_x_100:
[----:B------:R-:W-:Y:S01]  /*6770*/  BAR.SYNC.DEFER_BLOCKING 0x1, 0x80 ;  /* 0x0042000000007b1d */ /* 0x000fe20000010000 */
[----:B------:R-:W-:Y:S01]  /*6780*/  ISETP.NE.AND P1, PT, R83, RZ, PT ;  /* 0x000000ff5300720c */ /* 0x000fe20003f25270 */
[----:B------:R-:W-:Y:S01]  /*6790*/  UISETP.NE.AND UP0, UPT, UR39, URZ, UPT ;  /* 0x000000ff2700728c */ /* 0x000fe2000bf05270 */
[----:B------:R-:W-:Y:S11]  /*67a0*/  LEA R2, R85, UR36, 0x3 ;  /* 0x0000002455027c11 */ /* 0x000ff6000f8e18ff */
[----:B------:R-:W-:Y:S01]  /*67b0*/  @P1 SHF.L.U32 R3, R73, 0x1f, RZ ;  /* 0x0000001f49031819 */ /* 0x000fe200000006ff */
[----:B------:R-:W-:Y:S06]  /*67c0*/  BRA.U !UP0, `(.L_x_102) ;  /* 0x0000000108247547 */ /* 0x000fec000b800000 */
[----:B-1----:R-:W-:Y:S01]  /*67d0*/  IMAD.U32 R4, RZ, RZ, UR37 ;  /* 0x00000025ff047e24 */ /* 0x002fe2000f8e00ff */
[----:B------:R-:W-:Y:S01]  /*67e0*/  MOV R0, UR45 ;  /* 0x0000002d00007c02 */ /* 0x000fe20008000f00 */
[----:B------:R-:W-:Y:S03]  /*67f0*/  UIADD3 UR4, UPT, UPT, UR37, 0x1, URZ ;  /* 0x0000000125047890 */ /* 0x000fe6000fffe0ff */
[----:B------:R-:W-:Y:S01]  /*6800*/  @P1 LEA R4, R4, UR36, 0x3 ;  /* 0x0000002404041c11 */ /* 0x000fe2000f8e18ff */
[----:B------:R-:W-:Y:S04]  /*6810*/  UISETP.NE.AND UP0, UPT, UR4, 0x4, UPT ;  /* 0x000000040400788c */ /* 0x000fe8000bf05270 */
[----:B------:R-:W-:Y:S01]  /*6820*/  @P1 VIADD R4, R4, 0x40 ;  /* 0x0000004004041836 */ /* 0x000fe20000000000 */
[----:B------:R-:W-:Y:S04]  /*6830*/  USEL UR37, UR4, URZ, UP0 ;  /* 0x000000ff04257287 */ /* 0x000fe80008000000 */
[----:B------:R-:W-:Y:S04]  /*6840*/  @P1 PRMT R0, R0, 0x654, R4 ;  /* 0x0000065400001816 */ /* 0x000fe80000000004 */
[----:B------:R2:W-:Y:S04]  /*6850*/  @P1 SYNCS.ARRIVE.TRANS64.RED.A1T0 RZ, [R0+URZ], RZ ;  /* 0x000000ff00ff19a7 */ /* 0x0005e800081004ff */
.L_x_102:
[----:B------:R-:W4:Y:S01]  /*6860*/  @P1 SYNCS.PHASECHK.TRANS64.TRYWAIT P0, [R2+URZ+0x20], R3 ;  /* 0x00002003020015a7 */ /* 0x000f2200080011ff */
[----:B------:R-:W-:Y:S01]  /*6870*/  BSSY B1, `(.L_x_103) ;  /* 0x0000016000017945 */ /* 0x000fe20003800000 */
[----:B----4-:R-:W-:Y:S03]  /*6880*/  @P1 SEL R86, RZ, 0x1, !P0 ;  /* 0x00000001ff561807 */ /* 0x010fe60004000000 */
[----:B------:R-:W-:Y:S05]  /*6890*/  @!P1 BRA `(.L_x_104) ;  /* 0x00000000004c9947 */ /* 0x000fea0003800000 */
[----:B------:R-:W-:Y:S01]  /*68a0*/  ISETP.NE.AND P0, PT, R86, RZ, PT ;  /* 0x000000ff5600720c */ /* 0x000fe20003f05270 */
[----:B------:R-:W-:Y:S01]  /*68b0*/  BSSY B0, `(.L_x_105) ;  /* 0x000000b000007945 */ /* 0x000fe20003800000 */
[----:B------:R-:W-:Y:S11]  /*68c0*/  ISETP.NE.AND P1, PT, R87, RZ, PT ;  /* 0x000000ff5700720c */ /* 0x000ff60003f25270 */
[----:B------:R-:W-:Y:S02]  /*68d0*/  @!UPT UIADD3 URZ, UPT, UPT, URZ, URZ, URZ ;  /* 0x000000fffffff290 */ /* 0x000fe4000fffe0ff */
[C---:B-1----:R-:W-:Y:S01]  /*68e0*/  @P1 IMAD R6, R85.reuse, 0x2000, R76 ;  /* 0x0000200055061824 */ /* 0x042fe200078e024c */
[C---:B------:R-:W-:Y:S01]  /*68f0*/  @P1 LEA R4, R85.reuse, R74, 0xd ;  /* 0x0000004a55041211 */ /* 0x040fe200078e68ff */
[C---:B------:R-:W-:Y:S02]  /*6900*/  @P1 IMAD R5, R85.reuse, 0x2000, R75 ;  /* 0x0000200055051824 */ /* 0x040fe400078e024b */
[----:B------:R-:W-:Y:S01]  /*6910*/  @P1 IMAD R3, R85, 0x2000, R82 ;  /* 0x0000200055031824 */ /* 0x000fe200078e0252 */
[----:B------:R-:W-:Y:S06]  /*6920*/  @P0 BRA `(.L_x_106) ;  /* 0x00000000000c0947 */ /* 0x000fec0003800000 */
[----:B--2---:R-:W-:Y:S04]  /*6930*/  SHF.L.U32 R0, R73, 0x1f, RZ ;  /* 0x0000001f49007819 */ /* 0x004fe800000006ff */
[----:B------:R-:W1:Y:S02]  /*6940*/  SYNCS.PHASECHK.TRANS64.TRYWAIT P0, [R2+URZ+0x20], R0 ;  /* 0x00002000020075a7 */ /* 0x000e6400080011ff */
[----:B-1----:R-:W-:Y:S05]  /*6950*/  @!P0 BRA `(.L_x_107) ;  /* 0x0000002000808947 */ /* 0x002fea0003800000 */
.L_x_106:
[----:B------:R-:W-:Y:S05]  /*6960*/  BSYNC B0 ;  /* 0x0000000000007941 */ /* 0x000fea0003800000 */
.L_x_105:
[----:B------:R-:W-:Y:S02]  /*6970*/  ISETP.NE.AND P0, PT, R87, RZ, PT ;  /* 0x000000ff5700720c */ /* 0x000fe40003f05270 */
[----:B------:R-:W-:Y:S11]  /*6980*/  IADD3 R85, PT, PT, R85, 0x1, RZ ;  /* 0x0000000155557810 */ /* 0x000ff60007ffe0ff */
[----:B------:R4:W1:Y:S04]  /*6990*/  @P0 LDS.128 R40, [R6] ;  /* 0x0000000006280984 */ /* 0x0008680000000c00 */
[----:B------:R4:W1:Y:S04]  /*69a0*/  @P0 LDS.128 R44, [R5+0x10] ;  /* 0x00001000052c0984 */ /* 0x0008680000000c00 */
[----:B------:R4:W1:Y:S04]  /*69b0*/  @P0 LDS.128 R48, [R4+0x20] ;  /* 0x0000200004300984 */ /* 0x0008680000000c00 */
[----:B------:R4:W1:Y:S02]  /*69c0*/  @P0 LDS.128 R52, [R3+0x30] ;  /* 0x0000300003340984 */ /* 0x0008640000000c00 */
.L_x_104:
[----:B------:R-:W-:Y:S05]  /*69d0*/  BSYNC B1 ;  /* 0x0000000000017941 */ /* 0x000fea0003800000 */
.L_x_103:
[----:B-12---:R-:W-:Y:S05]  /*69e0*/  VIADD R0, R34, 0x10 ;  /* 0x0000001022007836 */ /* 0x006fea0000000000 */
[----:B------:R-:W-:Y:S04]  /*69f0*/  SHF.R.U32.HI R0, RZ, 0x15, R0 ;  /* 0x00000015ff007819 */ /* 0x000fe80000011600 */
[----:B------:R-:W-:Y:S11]  /*6a00*/  LOP3.LUT P0, RZ, R0, 0x3, R68, 0x48, !PT ;  /* 0x0000000300ff7812 */ /* 0x000ff60007804844 */
[----:B------:R-:W-:Y:S02]  /*6a10*/  @!UPT UIADD3 URZ, UPT, UPT, URZ, URZ, URZ ;  /* 0x000000fffffff290 */ /* 0x000fe4000fffe0ff */
[----:B------:R-:W-:Y:S05]  /*6a20*/  @!P0 BRA `(.L_x_108) ;  /* 0x0000000000408947 */ /* 0x000fea0003800000 */
[----:B------:R-:W1:Y:S01]  /*6a30*/  LDCU.64 UR8, c[0x4][0x70] ;  /* 0x01000e00ff0877ac */ /* 0x000e620008000a00 */
[----:B----4-:R-:W-:Y:S01]  /*6a40*/  MOV R3, 0x0 ;  /* 0x0000000000037802 */ /* 0x010fe20000000f00 */
[----:B------:R-:W-:Y:S02]  /*6a50*/  HFMA2 R12, -RZ, RZ, 0, 5.9604644775390625e-08 ;  /* 0x00000001ff0c7431 */ /* 0x000fe400000001ff */
[----:B------:R-:W-:Y:S02]  /*6a60*/  IMAD.MOV.U32 R8, RZ, RZ, 0x192 ;  /* 0x00000192ff087424 */ /* 0x000fe400078e00ff */
[----:B------:R-:W-:Y:S01]  /*6a70*/  IMAD.MOV.U32 R13, RZ, RZ, RZ ;  /* 0x000000ffff0d7224 */ /* 0x000fe200078e00ff */
[----:B------:R-:W2:Y:S01]  /*6a80*/  LDCU.64 UR6, c[0x4][0x78] ;  /* 0x01000f00ff0677ac */ /* 0x000ea20008000a00 */
[----:B------:R-:W4:Y:S01]  /*6a90*/  LDC.64 R2, c[0x4][R3] ;  /* 0x0100000003027b82 */ /* 0x000f220000000a00 */
[----:B------:R-:W5:Y:S01]  /*6aa0*/  LDCU.64 UR4, c[0x4][0x10] ;  /* 0x01000200ff0477ac */ /* 0x000f620008000a00 */
[----:B-1----:R-:W-:Y:S01]  /*6ab0*/  MOV R5, UR9 ;  /* 0x0000000900057c02 */ /* 0x002fe20008000f00 */
[----:B------:R-:W-:Y:S01]  /*6ac0*/  IMAD.U32 R4, RZ, RZ, UR8 ;  /* 0x00000008ff047e24 */ /* 0x000fe2000f8e00ff */
[----:B--2---:R-:W-:Y:S01]  /*6ad0*/  MOV R7, UR7 ;  /* 0x0000000700077c02 */ /* 0x004fe20008000f00 */
[----:B------:R-:W-:Y:S01]  /*6ae0*/  IMAD.U32 R6, RZ, RZ, UR6 ;  /* 0x00000006ff067e24 */ /* 0x000fe2000f8e00ff */
[----:B-----5:R-:W-:Y:S01]  /*6af0*/  MOV R11, UR5 ;  /* 0x00000005000b7c02 */ /* 0x020fe20008000f00 */
[----:B------:R-:W-:Y:S02]  /*6b00*/  IMAD.U32 R10, RZ, RZ, UR4 ;  /* 0x00000004ff0a7e24 */ /* 0x000fe4000f8e00ff */
[----:B------:R-:W-:Y:S07]  /*6b10*/  LEPC R20, `(.L_x_108) ;  /* 0x000000001014794e */ /* 0x000fee0000000000 */
[----:B---34-:R-:W-:Y:S05]  /*6b20*/  CALL.ABS.NOINC R2 ;  /* 0x0000000002007343 */ /* 0x018fea0003c00000 */
.L_x_108:
[----:B------:R-:W-:Y:S05]  /*6b30*/  WARPSYNC.ALL ;  /* 0x0000000000007948 */ /* 0x000fea0003800000 */
[----:B------:R-:W-:Y:S01]  /*6b40*/  R2UR UR4, R34 ;  /* 0x00000000220472ca */ /* 0x000fe200000e0000 */
[----:B------:R-:W-:Y:S01]  /*6b50*/  BSSY.RECONVERGENT B0, `(.L_x_109) ;  /* 0x0000040000007945 */ /* 0x000fe20003800200 */
[----:B------:R-:W-:Y:S02]  /*6b60*/  ISETP.NE.AND P6, PT, R83, RZ, PT ;  /* 0x000000ff5300720c */ /* 0x000fe40003fc5270 */
[----:B------:R-:W-:Y:S02]  /*6b70*/  ISETP.NE.AND P0, PT, R78, RZ, PT ;  /* 0x000000ff4e00720c */ /* 0x000fe40003f05270 */
[----:B------:R-:W-:Y:S07]  /*6b80*/  MOV R20, UR37 ;  /* 0x0000002500147c02 */ /* 0x000fee0008000f00 */
[----:B----4-:R-:W1:Y:S02]  /*6b90*/  LDTM.x16 R4, tmem[UR4+0x10] ;  /* 0x00001004000479ee */ /* 0x010e640008240000 */
[----:B------:R-:W-:Y:S01]  /*6ba0*/  @P6 LEA R20, R20, UR36, 0x3 ;  /* 0x0000002414146c11 */ /* 0x000fe2000f8e18ff */
[C---:B-1----:R-:W-:Y:S01]  /*6bb0*/  FMUL R0, R33.reuse, R4 ;  /* 0x0000000421007220 */ /* 0x042fe20000400000 */
        /* <DEDUP_REMOVED lines=33> */
[----:B------:R-:W-:Y:S01]  /*6dd0*/  FFMA R15, R35, R55, R19 ;  /* 0x00000037230f7223 */ /* 0x000fe20000000013 */
[----:B------:R-:W-:Y:S02]  /*6de0*/  MOV R16, UR45 ;  /* 0x0000002d00107c02 */ /* 0x000fe40008000f00 */
[----:B------:R-:W-:Y:S02]  /*6df0*/  @P6 IADD3 R17, PT, PT, R20, 0x40, RZ ;  /* 0x0000004014116810 */ /* 0x000fe40007ffe0ff */
[----:B------:R1:W-:Y:S01]  /*6e00*/  STS.128 [R82+0x2030], R12 ;  /* 0x0020300c52007388 */ /* 0x0003e20000000c00 */
[----:B------:R-:W-:Y:S02]  /*6e10*/  LEA R0, R85, UR36, 0x3 ;  /* 0x0000002455007c11 */ /* 0x000fe4000f8e18ff */
[----:B------:R-:W-:Y:S01]  /*6e20*/  @P6 PRMT R16, R16, 0x654, R17 ;  /* 0x0000065410106816 */ /* 0x000fe20000000011 */
[----:B------:R-:W-:Y:S01]  /*6e30*/  @!PT LDS RZ, [RZ] ;  /* 0x00000000fffff984 */ /* 0x000fe20000000800 */
[----:B------:R-:W-:Y:S01]  /*6e40*/  @!PT LDS RZ, [RZ] ;  /* 0x00000000fffff984 */ /* 0x000fe20000000800 */
[----:B------:R-:W-:Y:S01]  /*6e50*/  @!PT LDS RZ, [RZ] ;  /* 0x00000000fffff984 */ /* 0x000fe20000000800 */
[----:B------:R-:W-:Y:S01]  /*6e60*/  @!PT LDS RZ, [RZ] ;  /* 0x00000000fffff984 */ /* 0x000fe20000000800 */
[----:B------:R2:W-:Y:S06]  /*6e70*/  MEMBAR.ALL.CTA ;  /* 0x0000000000007992 */ /* 0x0005ec0000008000 */
[----:B--2---:R-:W2:Y:S01]  /*6e80*/  FENCE.VIEW.ASYNC.S ;  /* 0x00000000000073c6 */ /* 0x004ea20000000000 */
[----:B------:R-:W-:Y:S01]  /*6e90*/  @P6 SHF.L.U32 R2, R73, 0x1f, RZ ;  /* 0x0000001f49026819 */ /* 0x000fe200000006ff */
[----:B--2---:R-:W-:Y:S06]  /*6ea0*/  BAR.SYNC.DEFER_BLOCKING 0x1, 0x80 ;  /* 0x0042000000007b1d */ /* 0x004fec0000010000 */
[----:B------:R-:W-:Y:S05]  /*6eb0*/  @P0 BRA `(.L_x_110) ;  /* 0x0000000000240947 */ /* 0x000fea0003800000 */
[----:B------:R-:W-:Y:S02]  /*6ec0*/  UIADD3 UR4, UP0, UPT, UR50, 0x680, URZ ;  /* 0x0000068032047890 */ /* 0x000fe4000ff1e0ff */
[----:B------:R-:W-:Y:S02]  /*6ed0*/  UIADD3 UR9, UPT, UPT, UR41, 0x10, URZ ;  /* 0x0000001029097890 */ /* 0x000fe4000fffe0ff */
[----:B------:R-:W-:Y:S02]  /*6ee0*/  UIADD3 UR8, UPT, UPT, UR36, 0x2200, URZ ;  /* 0x0000220024087890 */ /* 0x000fe4000fffe0ff */
[----:B------:R-:W-:Y:S01]  /*6ef0*/  UIADD3.X UR5, UPT, UPT, URZ, UR51, URZ, UP0, !UPT ;  /* 0x00000033ff057290 */ /* 0x000fe200087fe4ff */
[----:B------:R-:W-:Y:S01]  /*6f00*/  UMOV UR10, UR42 ;  /* 0x0000002a000a7c82 */ /* 0x000fe20008000000 */
[----:B------:R-:W-:Y:S07]  /*6f10*/  UMOV UR11, UR60 ;  /* 0x0000003c000b7c82 */ /* 0x000fee0008000000 */
[----:B------:R2:W-:Y:S01]  /*6f20*/  UTMASTG.3D [UR8], [UR4] ;  /* 0x00000008040073b5 */ /* 0x0005e20008010000 */
[----:B------:R0:W-:Y:S01]  /*6f30*/  UTMACMDFLUSH ;  /* 0x00000000000079b7 */ /* 0x0001e20000000000 */
[----:B--2---:R-:W-:Y:S04]  /*6f40*/  DEPBAR.LE SB0, 0x1 ;  /* 0x000080400000791a */ /* 0x004fe80000000000 */
.L_x_110:
[----:B------:R-:W-:Y:S05]  /*6f50*/  BSYNC.RECONVERGENT B0 ;  /* 0x0000000000007941 */ /* 0x000fea0003800200 */
.L_x_109:
[----:B------:R-:W-:Y:S01]  /*6f60*/  BAR.SYNC.DEFER_BLOCKING 0x1, 0x80 ;  /* 0x0042000000007b1d */ /* 0x000fe20000010000 */
[----:B------:R-:W-:Y:S04]  /*6f70*/  UIADD3 UR4, UPT, UPT, UR37, 0x1, URZ ;  /* 0x0000000125047890 */ /* 0x000fe8000fffe0ff */
[----:B------:R-:W-:Y:S04]  /*6f80*/  UISETP.NE.AND UP0, UPT, UR4, 0x4, UPT ;  /* 0x000000040400788c */ /* 0x000fe8000bf05270 */
[----:B------:R-:W-:Y:S01]  /*6f90*/  USEL UR38, UR4, URZ, UP0 ;  /* 0x000000ff04267287 */ /* 0x000fe20008000000 */
[----:B------:R2:W-:Y:S01]  /*6fa0*/  @P6 SYNCS.ARRIVE.TRANS64.RED.A1T0 RZ, [R16+URZ], RZ ;  /* 0x000000ff10ff69a7 */ /* 0x0005e200081004ff */
[----:B------:R-:W-:Y:S01]  /*6fb0*/  BSSY B1, `(.L_x_111) ;  /* 0x0000017000017945 */ /* 0x000fe20003800000 */
[----:B------:R-:W4:Y:S02]  /*6fc0*/  @P6 SYNCS.PHASECHK.TRANS64.TRYWAIT P0, [R0+URZ+0x20], R2 ;  /* 0x00002002000065a7 */ /* 0x000f2400080011ff */
[----:B----4-:R-:W-:Y:S01]  /*6fd0*/  @P6 SEL R86, RZ, 0x1, !P0 ;  /* 0x00000001ff566807 */ /* 0x010fe20004000000 */
[----:B--2---:R-:W-:Y:S06]  /*6fe0*/  @!P6 BRA `(.L_x_112) ;  /* 0x00000000004ce947 */ /* 0x004fec0003800000 */
        /* <DEDUP_REMOVED lines=9> */
[----:B------:R-:W-:Y:S04]  /*7080*/  SHF.L.U32 R6, R73, 0x1f, RZ ;  /* 0x0000001f49067819 */ /* 0x000fe800000006ff */
[----:B------:R-:W1:Y:S02]  /*7090*/  SYNCS.PHASECHK.TRANS64.TRYWAIT P0, [R0+URZ+0x20], R6 ;  /* 0x00002006000075a7 */ /* 0x000e6400080011ff */
[----:B-1----:R-:W-:Y:S05]  /*70a0*/  @!P0 BRA `(.L_x_115) ;  /* 0x0000001800c08947 */ /* 0x002fea0003800000 */
.L_x_114:
[----:B------:R-:W-:Y:S05]  /*70b0*/  BSYNC B0 ;  /* 0x0000000000007941 */ /* 0x000fea0003800000 */
.L_x_113:
[----:B------:R-:W-:Y:S02]  /*70c0*/  ISETP.NE.AND P0, PT, R87, RZ, PT ;  /* 0x000000ff5700720c */ /* 0x000fe40003f05270 */
[----:B------:R-:W-:Y:S11]  /*70d0*/  IADD3 R85, PT, PT, R85, 0x1, RZ ;  /* 0x0000000155557810 */ /* 0x000ff60007ffe0ff */
[----:B------:R2:W4:Y:S04]  /*70e0*/  @P0 LDS.128 R40, [R5] ;  /* 0x0000000005280984 */ /* 0x0005280000000c00 */
[----:B------:R2:W1:Y:S04]  /*70f0*/  @P0 LDS.128 R44, [R4+0x10] ;  /* 0x00001000042c0984 */ /* 0x0004680000000c00 */
[----:B------:R2:W1:Y:S04]  /*7100*/  @P0 LDS.128 R48, [R3+0x20] ;  /* 0x0000200003300984 */ /* 0x0004680000000c00 */
[----:B------:R2:W1:Y:S02]  /*7110*/  @P0 LDS.128 R52, [R2+0x30] ;  /* 0x0000300002340984 */ /* 0x0004640000000c00 */
.L_x_112:
[----:B------:R-:W-:Y:S05]  /*7120*/  BSYNC B1 ;  /* 0x0000000000017941 */ /* 0x000fea0003800000 */
.L_x_111:
[----:B-1----:R-:W-:Y:S05]  /*7130*/  VIADD R0, R34, 0x20 ;  /* 0x0000002022007836 */ /* 0x002fea0000000000 */
[----:B------:R-:W-:Y:S04]  /*7140*/  SHF.R.U32.HI R0, RZ, 0x15, R0 ;  /* 0x00000015ff007819 */ /* 0x000fe80000011600 */
[----:B------:R-:W-:Y:S11]  /*7150*/  LOP3.LUT P0, RZ, R0, 0x3, R68, 0x48, !PT ;  /* 0x0000000300ff7812 */ /* 0x000ff60007804844 */
[----:B------:R-:W-:Y:S02]  /*7160*/  @!UPT UIADD3 URZ, UPT, UPT, URZ, URZ, URZ ;  /* 0x000000fffffff290 */ /* 0x000fe4000fffe0ff */
[----:B------:R-:W-:Y:S05]  /*7170*/  @!P0 BRA `(.L_x_116) ;  /* 0x0000000000408947 */ /* 0x000fea0003800000 */
[----:B------:R-:W1:Y:S01]  /*7180*/  LDCU.64 UR8, c[0x4][0x70] ;  /* 0x01000e00ff0877ac */ /* 0x000e620008000a00 */
[----:B--2---:R-:W-:Y:S01]  /*7190*/  MOV R3, 0x0 ;  /* 0x0000000000037802 */ /* 0x004fe20000000f00 */
[----:B------:R-:W-:Y:S02]  /*71a0*/  HFMA2 R12, -RZ, RZ, 0, 5.9604644775390625e-08 ;  /* 0x00000001ff0c7431 */ /* 0x000fe400000001ff */
[----:B------:R-:W-:Y:S02]  /*71b0*/  IMAD.MOV.U32 R8, RZ, RZ, 0x192 ;  /* 0x00000192ff087424 */ /* 0x000fe400078e00ff */
[----:B------:R-:W-:Y:S01]  /*71c0*/  IMAD.MOV.U32 R13, RZ, RZ, RZ ;  /* 0x000000ffff0d7224 */ /* 0x000fe200078e00ff */
[----:B------:R-:W2:Y:S01]  /*71d0*/  LDCU.64 UR6, c[0x4][0x78] ;  /* 0x01000f00ff0677ac */ /* 0x000ea20008000a00 */
[----:B------:R-:W3:Y:S01]  /*71e0*/  LDC.64 R2, c[0x4][R3] ;  /* 0x0100000003027b82 */ /* 0x000ee20000000a00 */
        /* <DEDUP_REMOVED lines=9> */
.L_x_116:
[----:B------:R-:W-:Y:S05]  /*7280*/  WARPSYNC.ALL ;  /* 0x0000000000007948 */ /* 0x000fea0003800000 */
[----:B------:R-:W-:Y:S01]  /*7290*/  R2UR UR4, R34 ;  /* 0x00000000220472ca */ /* 0x000fe200000e0000 */
[----:B------:R-:W-:Y:S01]  /*72a0*/  BSSY.RECONVERGENT B0, `(.L_x_117) ;  /* 0x0000040000007945 */ /* 0x000fe20003800200 */
[----:B------:R-:W-:Y:S02]  /*72b0*/  ISETP.NE.AND P6, PT, R83, RZ, PT ;  /* 0x000000ff5300720c */ /* 0x000fe40003fc5270 */
[----:B------:R-:W-:Y:S02]  /*72c0*/  ISETP.NE.AND P0, PT, R78, RZ, PT ;  /* 0x000000ff4e00720c */ /* 0x000fe40003f05270 */
[----:B------:R-:W-:Y:S07]  /*72d0*/  MOV R20, UR38 ;  /* 0x0000002600147c02 */ /* 0x000fee0008000f00 */
[----:B--2---:R-:W1:Y:S02]  /*72e0*/  LDTM.x16 R4, tmem[UR4+0x20] ;  /* 0x00002004000479ee */ /* 0x004e640008240000 */
[----:B------:R-:W-:Y:S01]  /*72f0*/  @P6 LEA R20, R20, UR36, 0x3 ;  /* 0x0000002414146c11 */ /* 0x000fe2000f8e18ff */
[C---:B-1----:R-:W-:Y:S01]  /*7300*/  FMUL R0, R33.reuse, R4 ;  /* 0x0000000421007220 */ /* 0x042fe20000400000 */
[C---:B------:R-:W-:Y:S01]  /*7310*/  FMUL R2, R33.reuse, R5 ;  /* 0x0000000521027220 */ /* 0x040fe20000400000 */
[C---:B------:R-:W-:Y:S01]  /*7320*/  FMUL R3, R33.reuse, R6 ;  /* 0x0000000621037220 */ /* 0x040fe20000400000 */
[----:B------:R-:W-:Y:S01]  /*7330*/  FMUL R7, R33, R7 ;  /* 0x0000000721077220 */ /* 0x000fe20000400000 */
[----:B----4-:R-:W-:Y:S01]  /*7340*/  FFMA R36, R35, R40, R0 ;  /* 0x0000002823247223 */ /* 0x010fe20000000000 */
        /* <DEDUP_REMOVED lines=53> */
.L_x_118:
[----:B------:R-:W-:Y:S05]  /*76a0*/  BSYNC.RECONVERGENT B0 ;  /* 0x0000000000007941 */ /* 0x000fea0003800200 */
.L_x_117:
        /* <DEDUP_REMOVED lines=21> */
.L_x_122:
[----:B------:R-:W-:Y:S05]  /*7800*/  BSYNC B0 ;  /* 0x0000000000007941 */ /* 0x000fea0003800000 */
.L_x_121:
[----:B------:R-:W-:Y:S11]  /*7810*/  ISETP.NE.AND P0, PT, R87, RZ, PT ;  /* 0x000000ff5700720c */ /* 0x000ff60003f05270 */
[----:B------:R-:W-:Y:S02]  /*7820*/  @!UPT UIADD3 URZ, UPT, UPT, URZ, URZ, URZ ;  /* 0x000000fffffff290 */ /* 0x000fe4000fffe0ff */
[----:B------:R2:W4:Y:S04]  /*7830*/  @P0 LDS.128 R40, [R4] ;  /* 0x0000000004280984 */ /* 0x0005280000000c00 */
[----:B------:R2:W1:Y:S04]  /*7840*/  @P0 LDS.128 R44, [R3+0x10] ;  /* 0x00001000032c0984 */ /* 0x0004680000000c00 */
[----:B------:R2:W1:Y:S04]  /*7850*/  @P0 LDS.128 R48, [R2+0x20] ;  /* 0x0000200002300984 */ /* 0x0004680000000c00 */
[----:B------:R2:W1:Y:S02]  /*7860*/  @P0 LDS.128 R52, [R85+0x30] ;  /* 0x0000300055340984 */ /* 0x0004640000000c00 */
.L_x_120:
[----:B------:R-:W-:Y:S05]  /*7870*/  BSYNC B1 ;  /* 0x0000000000017941 */ /* 0x000fea0003800000 */
.L_x_119:
        /* <DEDUP_REMOVED lines=21> */
.L_x_124:
[----:B------:R-:W-:Y:S01]  /*79d0*/  ISETP.NE.AND P0, PT, R78, RZ, PT ;  /* 0x000000ff4e00720c */ /* 0x000fe20003f05270 */
[----:B------:R-:W-:Y:S05]  /*79e0*/  WARPSYNC.ALL ;  /* 0x0000000000007948 */ /* 0x000fea0003800000 */
[----:B------:R-:W-:Y:S01]  /*79f0*/  R2UR UR4, R34 ;  /* 0x00000000220472ca */ /* 0x000fe200000e0000 */
[----:B------:R-:W-:Y:S11]  /*7a00*/  BSSY.RECONVERGENT B0, `(.L_x_125) ;  /* 0x000003e000007945 */ /* 0x000ff60003800200 */
[----:B------:R-:W-:Y:S01]  /*7a10*/  @!UPT UIADD3 URZ, UPT, UPT, URZ, URZ, URZ ;  /* 0x000000fffffff290 */ /* 0x000fe2000fffe0ff */
[----:B--2---:R-:W1:Y:S01]  /*7a20*/  LDTM.x16 R4, tmem[UR4+0x30] ;  /* 0x00003004000479ee */ /* 0x004e620008240000 */
[----:B------:R-:W-:Y:S01]  /*7a30*/  R2UR UR4, R84 ;  /* 0x00000000540472ca */ /* 0x000fe200000e0000 */
[----:B------:R-:W-:Y:S11]  /*7a40*/  NOP ;  /* 0x0000000000007918 */ /* 0x000ff60000000000 */
[----:B------:R-:W-:Y:S01]  /*7a50*/  @!UPT UIADD3 URZ, UPT, UPT, URZ, URZ, URZ ;  /* 0x000000fffffff290 */ /* 0x000fe2000fffe0ff */
[----:B------:R-:W-:Y:S04]  /*7a60*/  UIADD3 UR4, UPT, UPT, UR4, 0xb0, URZ ;  /* 0x000000b004047890 */ /* 0x000fe8000fffe0ff */
[----:B------:R-:W-:Y:S01]  /*7a70*/  UPRMT UR4, UR45, 0x654, UR4 ;  /* 0x000006542d047896 */ /* 0x000fe20008000004 */
[C---:B-1----:R-:W-:Y:S01]  /*7a80*/  FMUL R0, R33.reuse, R4 ;  /* 0x0000000421007220 */ /* 0x042fe20000400000 */
[C---:B------:R-:W-:Y:S01]  /*7a90*/  FMUL R2, R33.reuse, R5 ;  /* 0x0000000521027220 */ /* 0x040fe20000400000 */
[----:B------:R-:W-:Y:S06]  /*7aa0*/  FMUL R3, R33, R6 ;  /* 0x0000000621037220 */ /* 0x000fec0000400000 */
[----:B------:R-:W-:Y:S01]  /*7ab0*/  SYNCS.ARRIVE.TRANS64.RED.A1T0 RZ, [UR4], RZ ;  /* 0x000000ffffff79a7 */ /* 0x000fe20008100404 */
[C---:B----4-:R-:W-:Y:S01]  /*7ac0*/  FFMA R36, R35.reuse, R40, R0 ;  /* 0x0000002823247223 */ /* 0x050fe20000000000 */
[----:B------:R-:W-:Y:S01]  /*7ad0*/  FFMA R37, R35, R41, R2 ;  /* 0x0000002923257223 */ /* 0x000fe20000000002 */
        /* <DEDUP_REMOVED lines=48> */
.L_x_126:
[----:B------:R-:W-:Y:S05]  /*7de0*/  BSYNC.RECONVERGENT B0 ;  /* 0x0000000000007941 */ /* 0x000fea0003800200 */
.L_x_125:
[----:B------:R-:W-:Y:S01]  /*7df0*/  BAR.SYNC.DEFER_BLOCKING 0x1, 0x80 ;  /* 0x0042000000007b1d */ /* 0x000fe20000010000 */
[----:B------:R-:W-:Y:S01]  /*7e00*/  UISETP.NE.AND UP0, UPT, UR39, -0x4, UPT ;  /* 0xfffffffc2700788c */ /* 0x000fe2000bf05270 */
[----:B------:R-:W-:Y:S08]  /*7e10*/  IADD3 R31, PT, PT, R31, 0x1, RZ ;  /* 0x000000011f1f7810 */ /* 0x000ff00007ffe0ff */
[----:B------:R-:W-:Y:S05]  /*7e20*/  BRA.U !UP0, `(.L_x_127) ;  /* 0x0000000108287547 */ /* 0x000fea000b800000 */
[----:B------:R-:W-:Y:S01]  /*7e30*/  ISETP.NE.AND P0, PT, R83, RZ, PT ;  /* 0x000000ff5300720c */ /* 0x000fe20003f05270 */
[----:B------:R-:W-:Y:S01]  /*7e40*/  IMAD.U32 R2, RZ, RZ, UR37 ;  /* 0x00000025ff027e24 */ /* 0x000fe2000f8e00ff */
[----:B------:R-:W-:Y:S01]  /*7e50*/  UIADD3 UR4, UPT, UPT, UR37, 0x1, URZ ;  /* 0x0000000125047890 */ /* 0x000fe2000fffe0ff */
[----:B------:R-:W-:Y:S03]  /*7e60*/  IMAD.U32 R0, RZ, RZ, UR45 ;  /* 0x0000002dff007e24 */ /* 0x000fe6000f8e00ff */
[----:B------:R-:W-:Y:S04]  /*7e70*/  UISETP.NE.AND UP0, UPT, UR4, 0x4, UPT ;  /* 0x000000040400788c */ /* 0x000fe8000bf05270 */
[----:B------:R-:W-:Y:S03]  /*7e80*/  USEL UR37, UR4, URZ, UP0 ;  /* 0x000000ff04257287 */ /* 0x000fe60008000000 */
[----:B------:R-:W-:Y:S05]  /*7e90*/  @P0 LEA R2, R2, UR36, 0x3 ;  /* 0x0000002402020c11 */ /* 0x000fea000f8e18ff */
[----:B------:R-:W-:Y:S05]  /*7ea0*/  @P0 VIADD R2, R2, 0x40 ;  /* 0x0000004002020836 */ /* 0x000fea0000000000 */
[----:B------:R-:W-:Y:S04]  /*7eb0*/  @P0 PRMT R0, R0, 0x654, R2 ;  /* 0x0000065400000816 */ /* 0x000fe80000000002 */
[----:B------:R2:W-:Y:S03]  /*7ec0*/  @P0 SYNCS.ARRIVE.TRANS64.RED.A1T0 RZ, [R0+URZ], RZ ;  /* 0x000000ff00ff09a7 */ /* 0x0005e600081004ff */
.L_x_127:
[----:B------:R-:W-:Y:S01]  /*7ed0*/  ISETP.NE.AND P2, PT, R79, RZ, PT ;  /* 0x000000ff4f00720c */ /* 0x000fe20003f45270 */
[----:B------:R-:W-:Y:S01]  /*7ee0*/  UIADD3 UR39, UPT, UPT, UR39, 0x4, URZ ;  /* 0x0000000427277890 */ /* 0x000fe2000fffe0ff */
[----:B------:R-:W-:Y:S01]  /*7ef0*/  ISETP.NE.AND P0, PT, R81, 0x2, PT ;  /* 0x000000025100780c */ /* 0x000fe20003f05270 */
[----:B-1----:R-:W-:Y:S01]  /*7f00*/  IMAD.IADD R14, R29, 0x1, R62 ;  /* 0x000000011d0e7824 */ /* 0x002fe200078e023e */
[----:B------:R-:W-:Y:S01]  /*7f10*/  ISETP.NE.AND P1, PT, R31, 0x4, PT ;  /* 0x000000041f00780c */ /* 0x000fe20003f25270 */
[----:B------:R-:W-:Y:S01]  /*7f20*/  IMAD.IADD R15, R30, 0x1, R63 ;  /* 0x000000011e0f7824 */ /* 0x000fe200078e023f */
[----:B------:R-:W-:Y:S02]  /*7f30*/  SEL R2, RZ, 0x1, P0 ;  /* 0x00000001ff027807 */ /* 0x000fe40000000000 */
[----:B--2---:R-:W-:Y:S02]  /*7f40*/  SEL R0, RZ, 0x1, P1 ;  /* 0x00000001ff007807 */ /* 0x004fe40000800000 */
[----:B------:R-:W-:Y:S02]  /*7f50*/  LOP3.LUT R71, R71, R2, RZ, 0x3c, !PT ;  /* 0x0000000247477212 */ /* 0x000fe400078e3cff */
[----:B------:R-:W-:Y:S02]  /*7f60*/  LOP3.LUT R72, R72, R0, RZ, 0x3c, !PT ;  /* 0x0000000048487212 */ /* 0x000fe400078e3cff */
[----:B------:R-:W-:Y:S02]  /*7f70*/  @P2 R2UR UR60, R70 ;  /* 0x00000000463c22ca */ /* 0x000fe400000e0000 */
[----:B------:R-:W-:Y:S02]  /*7f80*/  SEL R81, R81, RZ, P0 ;  /* 0x000000ff51517207 */ /* 0x000fe40000000000 */
[----:B------:R-:W-:Y:S01]  /*7f90*/  SEL R31, R31, RZ, P1 ;  /* 0x000000ff1f1f7207 */ /* 0x000fe20000800000 */
[----:B------:R-:W-:Y:S10]  /*7fa0*/  @P2 BRA `(.L_x_128) ;  /* 0xffffffd400482947 */ /* 0x000ff4000383ffff */
[----:B------:R-:W-:-:S09]  /*7fb0*/  UISETP.NE.AND UP0, UPT, UR44, URZ, UPT ;  /* 0x000000ff2c00728c */ /* 0x000fd2000bf05270 */
[----:B------:R-:W-:Y:S05]  /*7fc0*/  BRA.U !UP0, `(.L_x_129) ;  /* 0x0000000108487547 */ /* 0x000fea000b800000 */
[----:B------:R-:W1:Y:S02]  /*7fd0*/  LDCU.64 UR4, c[0x0][0x890] ;  /* 0x00011200ff0477ac */ /* 0x000e640008000a00 */
[----:B-1----:R-:W-:-:S04]  /*7fe0*/  UISETP.NE.U32.AND UP0, UPT, UR4, URZ, UPT ;  /* 0x000000ff0400728c */ /* 0x002fc8000bf05070 */
[----:B------:R-:W-:-:S09]  /*7ff0*/  UISETP.NE.AND.EX UP0, UPT, UR5, URZ, UPT, UP0 ;  /* 0x000000ff0500728c */ /* 0x000fd2000bf05300 */
[----:B------:R-:W-:Y:S05]  /*8000*/  BRA.U UP0, `(.L_x_130) ;  /* 0x00000001000c7547 */ /* 0x000fea000b800000 */
[----:B------:R-:W-:-:S13]  /*8010*/  FSETP.NEU.AND P0, PT, R35, RZ, PT ;  /* 0x000000ff2300720b */ /* 0x000fda0003f0d000 */
[----:B------:R-:W-:Y:S05]  /*8020*/  @!P0 EXIT ;  /* 0x000000000000894d */ /* 0x000fea0003800000 */
[----:B------:R-:W-:Y:S05]  /*8030*/  BRA `(.L_x_129) ;  /* 0x00000000002c7947 */ /* 0x000fea0003800000 */
.L_x_130:
[----:B------:R-:W-:Y:S01]  /*8040*/  ISETP.NE.AND P0, PT, R80, RZ, PT ;  /* 0x000000ff5000720c */ /* 0x000fe20003f05270 */
[----:B------:R-:W-:-:S12]  /*8050*/  BSSY.RECONVERGENT B0, `(.L_x_129) ;  /* 0x0000009000007945 */ /* 0x000fd80003800200 */
[----:B------:R-:W-:Y:S05]  /*8060*/  @P0 BRA `(.L_x_131) ;  /* 0x0000000000140947 */ /* 0x000fea0003800000 */
[----:B------:R-:W1:Y:S02]  /*8070*/  LDCU.64 UR4, c[0x0][0x888] ;  /* 0x00011100ff0477ac */ /* 0x000e640008000a00 */
[----:B-1----:R-:W-:-:S04]  /*8080*/  ISETP.NE.U32.AND P0, PT, RZ, UR4, PT ;  /* 0x00000004ff007c0c */ /* 0x002fc8000bf05070 */
[----:B------:R-:W-:-:S13]  /*8090*/  ISETP.NE.AND.EX P0, PT, RZ, UR5, PT, P0 ;  /* 0x00000005ff007c0c */ /* 0x000fda000bf05300 */
[----:B------:R-:W-:Y:S05]  /*80a0*/  @!P0 EXIT ;  /* 0x000000000000894d */ /* 0x000fea0003800000 */
[----:B------:R-:W-:Y:S05]  /*80b0*/  BRA `(.L_x_132) ;  /* 0x0000000000087947 */ /* 0x000fea0003800000 */
.L_x_131:
[----:B------:R-:W-:-:S13]  /*80c0*/  FSETP.NEU.AND P0, PT, R35, RZ, PT ;  /* 0x000000ff2300720b */ /* 0x000fda0003f0d000 */
[----:B------:R-:W-:Y:S05]  /*80d0*/  @!P0 EXIT ;  /* 0x000000000000894d */ /* 0x000fea0003800000 */
.L_x_132:
[----:B------:R-:W-:Y:S05]  /*80e0*/  BSYNC.RECONVERGENT B0 ;  /* 0x0000000000007941 */ /* 0x000fea0003800200 */
.L_x_129:
[----:B------:R-:W-:Y:S01]  /*80f0*/  ULEA UR4, UR37, UR36, 0x3 ;  /* 0x0000002425047291 */ /* 0x000fe2000f8e18ff */
[----:B------:R-:W-:-:S04]  /*8100*/  DEPBAR.LE SB0, 0x0 ;  /* 0x000080000000791a */ /* 0x000fc80000000000 */
[----:B------:R-:W-:-:S04]  /*8110*/  UIADD3 UR4, UPT, UPT, UR4, 0x40, URZ ;  /* 0x0000004004047890 */ /* 0x000fc8000fffe0ff */
[----:B------:R-:W-:-:S09]  /*8120*/  UPRMT UR4, UR45, 0x654, UR4 ;  /* 0x000006542d047896 */ /* 0x000fd20008000004 */
[----:B------:R-:W-:Y:S01]  /*8130*/  SYNCS.ARRIVE.TRANS64.RED.A1T0 RZ, [UR4], RZ ;  /* 0x000000ffffff79a7 */ /* 0x000fe20008100404 */
[----:B------:R-:W-:Y:S05]  /*8140*/  EXIT ;  /* 0x000000000000794d */ /* 0x000fea0003800000 */
.L_x_19:
[----:B--2---:R2:W1:Y:S02]  /*8150*/  SYNCS.PHASECHK.TRANS64.TRYWAIT P0, [R2+URZ+0xe0], R3 ;  /* 0x0000e003020075a7 */ /* 0x00446400080011ff */
[----:B-1----:R-:W-:Y:S05]  /*8160*/  @!P0 NANOSLEEP.SYNCS 0x989680 ;  /* 0x009896800000895d */ /* 0x002fea0003900000 */
[----:B------:R-:W1:Y:S02]  /*8170*/  @!P0 SYNCS.PHASECHK.TRANS64 P0, [R2+URZ+0xe0], R3 ;  /* 0x0000e003020085a7 */ /* 0x000e6400080010ff */
[----:B-1----:R-:W-:Y:S05]  /*8180*/  @!P0 BRA `(.L_x_19) ;  /* 0xfffffffc00f08947 */ /* 0x002fea000383ffff */
[----:B------:R-:W-:Y:S05]  /*8190*/  BRA `(.L_x_133) ;  /* 0xffffff9400007947 */ /* 0x000fea000383ffff */
.L_x_22:
[----:B-1----:R-:W-:-:S07]  /*81a0*/  MOV R2, UR57 ;  /* 0x0000003900027c02 */ /* 0x002fce0008000f00 */
.L_x_134:
[----:B-1----:R1:W2:Y:S02]  /*81b0*/  SYNCS.PHASECHK.TRANS64.TRYWAIT P0, [R2+URZ+0x10], R4 ;  /* 0x00001004020075a7 */ /* 0x0022a400080011ff */
[----:B--2---:R-:W-:Y:S05]  /*81c0*/  @!P0 NANOSLEEP.SYNCS 0x989680 ;  /* 0x009896800000895d */ /* 0x004fea0003900000 */
[----:B------:R-:W2:Y:S02]  /*81d0*/  @!P0 SYNCS.PHASECHK.TRANS64 P0, [R2+URZ+0x10], R4 ;  /* 0x00001004020085a7 */ /* 0x000ea400080010ff */
[----:B--2---:R-:W-:Y:S05]  /*81e0*/  @!P0 BRA `(.L_x_134) ;  /* 0xfffffffc00f08947 */ /* 0x004fea000383ffff */
[----:B------:R-:W-:Y:S05]  /*81f0*/  BRA `(.L_x_21) ;  /* 0xffffff9400507947 */ /* 0x000fea000383ffff */
.L_x_30:
[----:B------:R-:W-:-:S07]  /*8200*/  MOV R2, UR57 ;  /* 0x0000003900027c02 */ /* 0x000fce0008000f00 */
.L_x_135:
[----:B-1----:R1:W2:Y:S02]  /*8210*/  SYNCS.PHASECHK.TRANS64.TRYWAIT P0, [R2+URZ+0x10], R4 ;  /* 0x00001004020075a7 */ /* 0x0022a400080011ff */
[----:B--2---:R-:W-:Y:S05]  /*8220*/  @!P0 NANOSLEEP.SYNCS 0x989680 ;  /* 0x009896800000895d */ /* 0x004fea0003900000 */
[----:B------:R-:W2:Y:S02]  /*8230*/  @!P0 SYNCS.PHASECHK.TRANS64 P0, [R2+URZ+0x10], R4 ;  /* 0x00001004020085a7 */ /* 0x000ea400080010ff */
[----:B--2---:R-:W-:Y:S05]  /*8240*/  @!P0 BRA `(.L_x_135) ;  /* 0xfffffffc00f08947 */ /* 0x004fea000383ffff */
[----:B------:R-:W-:Y:S05]  /*8250*/  BRA `(.L_x_29) ;  /* 0xffffff9800907947 */ /* 0x000fea000383ffff */
.L_x_36:
[----:B-1----:R1:W2:Y:S02]  /*8260*/  SYNCS.PHASECHK.TRANS64.TRYWAIT P0, [R2+URZ+0x70], R3 ;  /* 0x00007003020075a7 */ /* 0x0022a400080011ff */
[----:B--2---:R-:W-:Y:S05]  /*8270*/  @!P0 NANOSLEEP.SYNCS 0x989680 ;  /* 0x009896800000895d */ /* 0x004fea0003900000 */
[----:B------:R-:W2:Y:S02]  /*8280*/  @!P0 SYNCS.PHASECHK.TRANS64 P0, [R2+URZ+0x70], R3 ;  /* 0x00007003020085a7 */ /* 0x000ea400080010ff */
[----:B--2---:R-:W-:Y:S05]  /*8290*/  @!P0 BRA `(.L_x_36) ;  /* 0xfffffffc00f08947 */ /* 0x004fea000383ffff */
[----:B------:R-:W-:Y:S05]  /*82a0*/  BRA `(.L_x_136) ;  /* 0xffffff9c00b07947 */ /* 0x000fea000383ffff */
.L_x_40:
[----:B----4-:R-:W-:-:S07]  /*82b0*/  MOV R0, UR4 ;  /* 0x0000000400007c02 */ /* 0x010fce0008000f00 */
.L_x_137:
[----:B-1----:R1:W2:Y:S02]  /*82c0*/  SYNCS.PHASECHK.TRANS64.TRYWAIT P0, [R0+URZ], R2 ;  /* 0x00000002000075a7 */ /* 0x0022a400080011ff */
[----:B--2---:R-:W-:Y:S05]  /*82d0*/  @!P0 NANOSLEEP.SYNCS 0x989680 ;  /* 0x009896800000895d */ /* 0x004fea0003900000 */
[----:B------:R-:W2:Y:S02]  /*82e0*/  @!P0 SYNCS.PHASECHK.TRANS64 P0, [R0+URZ], R2 ;  /* 0x00000002000085a7 */ /* 0x000ea400080010ff */
[----:B--2---:R-:W-:Y:S05]  /*82f0*/  @!P0 BRA `(.L_x_137) ;  /* 0xfffffffc00f08947 */ /* 0x004fea000383ffff */
[----:B------:R-:W-:Y:S05]  /*8300*/  BRA `(.L_x_138) ;  /* 0xffffffa400207947 */ /* 0x000fea000383ffff */
.L_x_43:
[----:B-1----:R1:W2:Y:S02]  /*8310*/  SYNCS.PHASECHK.TRANS64.TRYWAIT P0, [R0+URZ+0xd0], R4 ;  /* 0x0000d004000075a7 */ /* 0x0022a400080011ff */
[----:B--2---:R-:W-:Y:S05]  /*8320*/  @!P0 NANOSLEEP.SYNCS 0x989680 ;  /* 0x009896800000895d */ /* 0x004fea0003900000 */
[----:B------:R-:W2:Y:S02]  /*8330*/  @!P0 SYNCS.PHASECHK.TRANS64 P0, [R0+URZ+0xd0], R4 ;  /* 0x0000d004000085a7 */ /* 0x000ea400080010ff */
[----:B--2---:R-:W-:Y:S05]  /*8340*/  @!P0 BRA `(.L_x_43) ;  /* 0xfffffffc00f08947 */ /* 0x004fea000383ffff */
[----:B------:R-:W-:Y:S05]  /*8350*/  BRA `(.L_x_139) ;  /* 0xffffffa4007c7947 */ /* 0x000fea000383ffff */
.L_x_44:
[----:B------:R-:W-:-:S07]  /*8360*/  MOV R0, UR4 ;  /* 0x0000000400007c02 */ /* 0x000fce0008000f00 */
.L_x_140:
[----:B-1----:R1:W2:Y:S02]  /*8370*/  SYNCS.PHASECHK.TRANS64.TRYWAIT P0, [R0+URZ+0x80], R5 ;  /* 0x00008005000075a7 */ /* 0x0022a400080011ff */
[----:B--2---:R-:W-:Y:S05]  /*8380*/  @!P0 NANOSLEEP.SYNCS 0x989680 ;  /* 0x009896800000895d */ /* 0x004fea0003900000 */
[----:B------:R-:W2:Y:S02]  /*8390*/  @!P0 SYNCS.PHASECHK.TRANS64 P0, [R0+URZ+0x80], R5 ;  /* 0x00008005000085a7 */ /* 0x000ea400080010ff */
[----:B--2---:R-:W-:Y:S05]  /*83a0*/  @!P0 BRA `(.L_x_140) ;  /* 0xfffffffc00f08947 */ /* 0x004fea000383ffff */
[----:B------:R-:W-:Y:S05]  /*83b0*/  BRA `(.L_x_141) ;  /* 0xffffffa4008c7947 */ /* 0x000fea000383ffff */
.L_x_45:
[----:B-1----:R1:W2:Y:S02]  /*83c0*/  SYNCS.PHASECHK.TRANS64.TRYWAIT P1, [R0+URZ+0x70], R4 ;  /* 0x00007004000075a7 */ /* 0x0022a400080211ff */
[----:B--2---:R-:W-:Y:S05]  /*83d0*/  @!P1 NANOSLEEP.SYNCS 0x989680 ;  /* 0x009896800000995d */ /* 0x004fea0003900000 */
[----:B------:R-:W2:Y:S02]  /*83e0*/  @!P1 SYNCS.PHASECHK.TRANS64 P1, [R0+URZ+0x70], R4 ;  /* 0x00007004000095a7 */ /* 0x000ea400080210ff */
[----:B--2---:R-:W-:Y:S05]  /*83f0*/  @!P1 BRA `(.L_x_45) ;  /* 0xfffffffc00f09947 */ /* 0x004fea000383ffff */
[----:B------:R-:W-:Y:S05]  /*8400*/  BRA `(.L_x_142) ;  /* 0xffffffa400bc7947 */ /* 0x000fea000383ffff */
.L_x_48:
[----:B------:R-:W-:-:S07]  /*8410*/  MOV R0, UR4 ;  /* 0x0000000400007c02 */ /* 0x000fce0008000f00 */
.L_x_143:
[----:B-1----:R1:W2:Y:S02]  /*8420*/  SYNCS.PHASECHK.TRANS64.TRYWAIT P0, [R0+URZ+0x80], R2 ;  /* 0x00008002000075a7 */ /* 0x0022a400080011ff */
[----:B--2---:R-:W-:Y:S05]  /*8430*/  @!P0 NANOSLEEP.SYNCS 0x989680 ;  /* 0x009896800000895d */ /* 0x004fea0003900000 */
[----:B------:R-:W2:Y:S02]  /*8440*/  @!P0 SYNCS.PHASECHK.TRANS64 P0, [R0+URZ+0x80], R2 ;  /* 0x00008002000085a7 */ /* 0x000ea400080010ff */
[----:B--2---:R-:W-:Y:S05]  /*8450*/  @!P0 BRA `(.L_x_143) ;  /* 0xfffffffc00f08947 */ /* 0x004fea000383ffff */
[----:B------:R-:W-:Y:S05]  /*8460*/  BRA `(.L_x_47) ;  /* 0xffffffa800107947 */ /* 0x000fea000383ffff */
.L_x_55:
[----:B-1----:R1:W2:Y:S02]  /*8470*/  SYNCS.PHASECHK.TRANS64.TRYWAIT P1, [R0+URZ+0x70], R2 ;  /* 0x00007002000075a7 */ /* 0x0022a400080211ff */
[----:B--2---:R-:W-:Y:S05]  /*8480*/  @!P1 NANOSLEEP.SYNCS 0x989680 ;  /* 0x009896800000995d */ /* 0x004fea0003900000 */
[----:B------:R-:W2:Y:S02]  /*8490*/  @!P1 SYNCS.PHASECHK.TRANS64 P1, [R0+URZ+0x70], R2 ;  /* 0x00007002000095a7 */ /* 0x000ea400080210ff */
[----:B--2---:R-:W-:Y:S05]  /*84a0*/  @!P1 BRA `(.L_x_55) ;  /* 0xfffffffc00f09947 */ /* 0x004fea000383ffff */
[----:B------:R-:W-:Y:S05]  /*84b0*/  BRA `(.L_x_144) ;  /* 0xffffffac00807947 */ /* 0x000fea000383ffff */
.L_x_56:
[----:B------:R-:W-:-:S13]  /*84c0*/  R2UR UR4, R13 ;  /* 0x000000000d0472ca */ /* 0x000fda00000e0000 */
[----:B------:R-:W-:-:S07]  /*84d0*/  MOV R2, UR4 ;  /* 0x0000000400027c02 */ /* 0x000fce0008000f00 */
.L_x_145:
[----:B-1----:R1:W2:Y:S02]  /*84e0*/  SYNCS.PHASECHK.TRANS64.TRYWAIT P0, [R2+URZ+0xb0], R0 ;  /* 0x0000b000020075a7 */ /* 0x0022a400080011ff */
[----:B--2---:R-:W-:Y:S05]  /*84f0*/  @!P0 NANOSLEEP.SYNCS 0x989680 ;  /* 0x009896800000895d */ /* 0x004fea0003900000 */
[----:B------:R-:W2:Y:S02]  /*8500*/  @!P0 SYNCS.PHASECHK.TRANS64 P0, [R2+URZ+0xb0], R0 ;  /* 0x0000b000020085a7 */ /* 0x000ea400080010ff */
[----:B--2---:R-:W-:Y:S05]  /*8510*/  @!P0 BRA `(.L_x_145) ;  /* 0xfffffffc00f08947 */ /* 0x004fea000383ffff */
[----:B------:R-:W-:Y:S05]  /*8520*/  BRA `(.L_x_146) ;  /* 0xffffffac00c07947 */ /* 0x000fea000383ffff */
.L_x_59:
[----:B------:R-:W-:Y:S07]  /*8530*/  MOV R0, UR5 ;  /* 0x0000000500007c02 */ /* 0x000fee0008000f00 */
.L_x_147:
[----:B-1----:R1:W2:Y:S02]  /*8540*/  SYNCS.PHASECHK.TRANS64.TRYWAIT P0, [R0+URZ], R2 ;  /* 0x00000002000075a7 */ /* 0x0022a400080011ff */
[----:B--2---:R-:W-:Y:S05]  /*8550*/  @!P0 NANOSLEEP.SYNCS 0x989680 ;  /* 0x009896800000895d */ /* 0x004fea0003900000 */
[----:B------:R-:W2:Y:S02]  /*8560*/  @!P0 SYNCS.PHASECHK.TRANS64 P0, [R0+URZ], R2 ;  /* 0x00000002000085a7 */ /* 0x000ea400080010ff */
[----:B--2---:R-:W-:Y:S05]  /*8570*/  @!P0 BRA `(.L_x_147) ;  /* 0xfffffffc00f08947 */ /* 0x004fea000383ffff */
[----:B------:R-:W-:Y:S05]  /*8580*/  BRA `(.L_x_58) ;  /* 0xffffffac00dc7947 */ /* 0x000fea000383ffff */
.L_x_62:
[----:B------:R-:W-:-:S07]  /*8590*/  MOV R0, UR4 ;  /* 0x0000000400007c02 */ /* 0x000fce0008000f00 */
.L_x_148:
[----:B-1----:R1:W2:Y:S02]  /*85a0*/  SYNCS.PHASECHK.TRANS64.TRYWAIT P0, [R0+URZ], R2 ;  /* 0x00000002000075a7 */ /* 0x0022a400080011ff */
[----:B--2---:R-:W-:Y:S05]  /*85b0*/  @!P0 NANOSLEEP.SYNCS 0x989680 ;  /* 0x009896800000895d */ /* 0x004fea0003900000 */
[----:B------:R-:W2:Y:S02]  /*85c0*/  @!P0 SYNCS.PHASECHK.TRANS64 P0, [R0+URZ], R2 ;  /* 0x00000002000085a7 */ /* 0x000ea400080010ff */
[----:B--2---:R-:W-:Y:S05]  /*85d0*/  @!P0 BRA `(.L_x_148) ;  /* 0xfffffffc00f08947 */ /* 0x004fea000383ffff */
[----:B------:R-:W-:Y:S05]  /*85e0*/  BRA `(.L_x_149) ;  /* 0xffffffb400f47947 */ /* 0x000fea000383ffff */
.L_x_63:
[----:B------:R-:W-:-:S07]  /*85f0*/  MOV R0, UR5 ;  /* 0x0000000500007c02 */ /* 0x000fce0008000f00 */
.L_x_150:
[----:B-1----:R1:W2:Y:S02]  /*8600*/  SYNCS.PHASECHK.TRANS64.TRYWAIT P0, [R0+URZ], R3 ;  /* 0x00000003000075a7 */ /* 0x0022a400080011ff */
[----:B--2---:R-:W-:Y:S05]  /*8610*/  @!P0 NANOSLEEP.SYNCS 0x989680 ;  /* 0x009896800000895d */ /* 0x004fea0003900000 */
[----:B------:R-:W2:Y:S02]  /*8620*/  @!P0 SYNCS.PHASECHK.TRANS64 P0, [R0+URZ], R3 ;  /* 0x00000003000085a7 */ /* 0x000ea400080010ff */
[----:B--2---:R-:W-:Y:S05]  /*8630*/  @!P0 BRA `(.L_x_150) ;  /* 0xfffffffc00f08947 */ /* 0x004fea000383ffff */
[----:B------:R-:W-:Y:S05]  /*8640*/  BRA `(.L_x_151) ;  /* 0xffffffb800047947 */ /* 0x000fea000383ffff */
.L_x_64:
[----:B------:R-:W-:-:S07]  /*8650*/  MOV R0, UR5 ;  /* 0x0000000500007c02 */ /* 0x000fce0008000f00 */
.L_x_152:
[----:B-1----:R1:W2:Y:S02]  /*8660*/  SYNCS.PHASECHK.TRANS64.TRYWAIT P0, [R0+URZ], R3 ;  /* 0x00000003000075a7 */ /* 0x0022a400080011ff */
[----:B--2---:R-:W-:Y:S05]  /*8670*/  @!P0 NANOSLEEP.SYNCS 0x989680 ;  /* 0x009896800000895d */ /* 0x004fea0003900000 */
[----:B------:R-:W2:Y:S02]  /*8680*/  @!P0 SYNCS.PHASECHK.TRANS64 P0, [R0+URZ], R3 ;  /* 0x00000003000085a7 */ /* 0x000ea400080010ff */
[----:B--2---:R-:W-:Y:S05]  /*8690*/  @!P0 BRA `(.L_x_152) ;  /* 0xfffffffc00f08947 */ /* 0x004fea000383ffff */
[----:B------:R-:W-:Y:S05]  /*86a0*/  BRA `(.L_x_153) ;  /* 0xffffffb800107947 */ /* 0x000fea000383ffff */
.L_x_65:
[----:B-1----:R-:W-:-:S07]  /*86b0*/  MOV R0, UR4 ;  /* 0x0000000400007c02 */ /* 0x002fce0008000f00 */
.L_x_154:
[----:B-1----:R1:W2:Y:S02]  /*86c0*/  SYNCS.PHASECHK.TRANS64.TRYWAIT P0, [R0+URZ], R2 ;  /* 0x00000002000075a7 */ /* 0x0022a400080011ff */
[----:B--2---:R-:W-:Y:S05]  /*86d0*/  @!P0 NANOSLEEP.SYNCS 0x989680 ;  /* 0x009896800000895d */ /* 0x004fea0003900000 */
[----:B------:R-:W2:Y:S02]  /*86e0*/  @!P0 SYNCS.PHASECHK.TRANS64 P0, [R0+URZ], R2 ;  /* 0x00000002000085a7 */ /* 0x000ea400080010ff */
[----:B--2---:R-:W-:Y:S05]  /*86f0*/  @!P0 BRA `(.L_x_154) ;  /* 0xfffffffc00f08947 */ /* 0x004fea000383ffff */
[----:B------:R-:W-:Y:S05]  /*8700*/  BRA `(.L_x_155) ;  /* 0xffffffb8001c7947 */ /* 0x000fea000383ffff */
.L_x_70:
[----:B---3--:R3:W1:Y:S02]  /*8710*/  SYNCS.PHASECHK.TRANS64.TRYWAIT P0, [R0+URZ+0x70], R2 ;  /* 0x00007002000075a7 */ /* 0x00866400080011ff */
[----:B-1----:R-:W-:Y:S05]  /*8720*/  @!P0 NANOSLEEP.SYNCS 0x989680 ;  /* 0x009896800000895d */ /* 0x002fea0003900000 */
[----:B------:R-:W1:Y:S02]  /*8730*/  @!P0 SYNCS.PHASECHK.TRANS64 P0, [R0+URZ+0x70], R2 ;  /* 0x00007002000085a7 */ /* 0x000e6400080010ff */
[----:B-1----:R-:W-:Y:S05]  /*8740*/  @!P0 BRA `(.L_x_70) ;  /* 0xfffffffc00f08947 */ /* 0x002fea000383ffff */
[----:B------:R-:W-:Y:S05]  /*8750*/  BRA `(.L_x_156) ;  /* 0xffffffbc00287947 */ /* 0x000fea000383ffff */
.L_x_73:
[----:B------:R-:W-:Y:S07]  /*8760*/  MOV R0, UR4 ;  /* 0x0000000400007c02 */ /* 0x000fee0008000f00 */
.L_x_157:
[----:B---3--:R3:W1:Y:S02]  /*8770*/  SYNCS.PHASECHK.TRANS64.TRYWAIT P0, [R0+URZ+0x68], R2 ;  /* 0x00006802000075a7 */ /* 0x00866400080011ff */
[----:B-1----:R-:W-:Y:S05]  /*8780*/  @!P0 NANOSLEEP.SYNCS 0x989680 ;  /* 0x009896800000895d */ /* 0x002fea0003900000 */
[----:B------:R-:W1:Y:S02]  /*8790*/  @!P0 SYNCS.PHASECHK.TRANS64 P0, [R0+URZ+0x68], R2 ;  /* 0x00006802000085a7 */ /* 0x000e6400080010ff */
[----:B-1----:R-:W-:Y:S05]  /*87a0*/  @!P0 BRA `(.L_x_157) ;  /* 0xfffffffc00f08947 */ /* 0x002fea000383ffff */
[----:B------:R-:W-:Y:S05]  /*87b0*/  BRA `(.L_x_72) ;  /* 0xffffffc000087947 */ /* 0x000fea000383ffff */
.L_x_76:
[----:B------:R-:W-:Y:S07]  /*87c0*/  MOV R0, UR4 ;  /* 0x0000000400007c02 */ /* 0x000fee0008000f00 */
.L_x_158:
[----:B--2---:R2:W3:Y:S02]  /*87d0*/  SYNCS.PHASECHK.TRANS64.TRYWAIT P0, [R0+URZ+0x40], R14 ;  /* 0x0000400e000075a7 */ /* 0x0044e400080011ff */
[----:B---3--:R-:W-:Y:S05]  /*87e0*/  @!P0 NANOSLEEP.SYNCS 0x989680 ;  /* 0x009896800000895d */ /* 0x008fea0003900000 */
[----:B------:R-:W3:Y:S02]  /*87f0*/  @!P0 SYNCS.PHASECHK.TRANS64 P0, [R0+URZ+0x40], R14 ;  /* 0x0000400e000085a7 */ /* 0x000ee400080010ff */
[----:B---3--:R-:W-:Y:S05]  /*8800*/  @!P0 BRA `(.L_x_158) ;  /* 0xfffffffc00f08947 */ /* 0x008fea000383ffff */
[----:B------:R-:W-:Y:S05]  /*8810*/  BRA `(.L_x_159) ;  /* 0xffffffc000807947 */ /* 0x000fea000383ffff */
.L_x_77:
[----:B------:R-:W-:Y:S07]  /*8820*/  MOV R0, UR4 ;  /* 0x0000000400007c02 */ /* 0x000fee0008000f00 */
.L_x_160:
[----:B--2---:R2:W3:Y:S02]  /*8830*/  SYNCS.PHASECHK.TRANS64.TRYWAIT P0, [R0+URZ+0x48], R14 ;  /* 0x0000480e000075a7 */ /* 0x0044e400080011ff */
[----:B---3--:R-:W-:Y:S05]  /*8840*/  @!P0 NANOSLEEP.SYNCS 0x989680 ;  /* 0x009896800000895d */ /* 0x008fea0003900000 */
[----:B------:R-:W3:Y:S02]  /*8850*/  @!P0 SYNCS.PHASECHK.TRANS64 P0, [R0+URZ+0x48], R14 ;  /* 0x0000480e000085a7 */ /* 0x000ee400080010ff */
[----:B---3--:R-:W-:Y:S05]  /*8860*/  @!P0 BRA `(.L_x_160) ;  /* 0xfffffffc00f08947 */ /* 0x008fea000383ffff */
[----:B------:R-:W-:Y:S05]  /*8870*/  BRA `(.L_x_161) ;  /* 0xffffffc000bc7947 */ /* 0x000fea000383ffff */
.L_x_78:
[----:B------:R-:W-:Y:S07]  /*8880*/  MOV R0, UR4 ;  /* 0x0000000400007c02 */ /* 0x000fee0008000f00 */
.L_x_162:
[----:B--2---:R2:W3:Y:S02]  /*8890*/  SYNCS.PHASECHK.TRANS64.TRYWAIT P0, [R0+URZ+0x50], R14 ;  /* 0x0000500e000075a7 */ /* 0x0044e400080011ff */
[----:B---3--:R-:W-:Y:S05]  /*88a0*/  @!P0 NANOSLEEP.SYNCS 0x989680 ;  /* 0x009896800000895d */ /* 0x008fea0003900000 */
[----:B------:R-:W3:Y:S02]  /*88b0*/  @!P0 SYNCS.PHASECHK.TRANS64 P0, [R0+URZ+0x50], R14 ;  /* 0x0000500e000085a7 */ /* 0x000ee400080010ff */
[----:B---3--:R-:W-:Y:S05]  /*88c0*/  @!P0 BRA `(.L_x_162) ;  /* 0xfffffffc00f08947 */ /* 0x008fea000383ffff */
[----:B------:R-:W-:Y:S05]  /*88d0*/  BRA `(.L_x_163) ;  /* 0xffffffc400007947 */ /* 0x000fea000383ffff */
.L_x_79:
[----:B------:R-:W-:Y:S07]  /*88e0*/  MOV R0, UR4 ;  /* 0x0000000400007c02 */ /* 0x000fee0008000f00 */
.L_x_164:
[----:B-1----:R1:W2:Y:S02]  /*88f0*/  SYNCS.PHASECHK.TRANS64.TRYWAIT P0, [R0+URZ+0x58], R14 ;  /* 0x0000580e000075a7 */ /* 0x0022a400080011ff */
[----:B--2---:R-:W-:Y:S05]  /*8900*/  @!P0 NANOSLEEP.SYNCS 0x989680 ;  /* 0x009896800000895d */ /* 0x004fea0003900000 */
[----:B------:R-:W2:Y:S02]  /*8910*/  @!P0 SYNCS.PHASECHK.TRANS64 P0, [R0+URZ+0x58], R14 ;  /* 0x0000580e000085a7 */ /* 0x000ea400080010ff */
[----:B--2---:R-:W-:Y:S05]  /*8920*/  @!P0 BRA `(.L_x_164) ;  /* 0xfffffffc00f08947 */ /* 0x004fea000383ffff */
[----:B------:R-:W-:Y:S05]  /*8930*/  BRA `(.L_x_165) ;  /* 0xffffffc400847947 */ /* 0x000fea000383ffff */
.L_x_81:
[----:B------:R-:W-:-:S07]  /*8940*/  MOV R0, UR4 ;  /* 0x0000000400007c02 */ /* 0x000fce0008000f00 */
.L_x_166:
[----:B-1----:R1:W2:Y:S02]  /*8950*/  SYNCS.PHASECHK.TRANS64.TRYWAIT P0, [R0+URZ+0x40], R2 ;  /* 0x00004002000075a7 */ /* 0x0022a400080011ff */
[----:B--2---:R-:W-:Y:S05]  /*8960*/  @!P0 NANOSLEEP.SYNCS 0x989680 ;  /* 0x009896800000895d */ /* 0x004fea0003900000 */
[----:B------:R-:W2:Y:S02]  /*8970*/  @!P0 SYNCS.PHASECHK.TRANS64 P0, [R0+URZ+0x40], R2 ;  /* 0x00004002000085a7 */ /* 0x000ea400080010ff */
[----:B--2---:R-:W-:Y:S05]  /*8980*/  @!P0 BRA `(.L_x_166) ;  /* 0xfffffffc00f08947 */ /* 0x004fea000383ffff */
[----:B------:R-:W-:Y:S05]  /*8990*/  BRA `(.L_x_167) ;  /* 0xffffffc400f47947 */ /* 0x000fea000383ffff */
.L_x_82:
[----:B-1----:R-:W-:-:S07]  /*89a0*/  MOV R0, UR4 ;  /* 0x0000000400007c02 */ /* 0x002fce0008000f00 */
.L_x_168:
[----:B-1----:R1:W2:Y:S02]  /*89b0*/  SYNCS.PHASECHK.TRANS64.TRYWAIT P0, [R0+URZ+0x48], R2 ;  /* 0x00004802000075a7 */ /* 0x0022a400080011ff */
[----:B--2---:R-:W-:Y:S05]  /*89c0*/  @!P0 NANOSLEEP.SYNCS 0x989680 ;  /* 0x009896800000895d */ /* 0x004fea0003900000 */
[----:B------:R-:W2:Y:S02]  /*89d0*/  @!P0 SYNCS.PHASECHK.TRANS64 P0, [R0+URZ+0x48], R2 ;  /* 0x00004802000085a7 */ /* 0x000ea400080010ff */
[----:B--2---:R-:W-:Y:S05]  /*89e0*/  @!P0 BRA `(.L_x_168) ;  /* 0xfffffffc00f08947 */ /* 0x004fea000383ffff */
[----:B------:R-:W-:Y:S05]  /*89f0*/  BRA `(.L_x_169) ;  /* 0xffffffc400e47947 */ /* 0x000fea000383ffff */
.L_x_83:
[----:B-1----:R-:W-:-:S07]  /*8a00*/  MOV R0, UR4 ;  /* 0x0000000400007c02 */ /* 0x002fce0008000f00 */
.L_x_170:
[----:B-1----:R1:W2:Y:S02]  /*8a10*/  SYNCS.PHASECHK.TRANS64.TRYWAIT P0, [R0+URZ+0x50], R2 ;  /* 0x00005002000075a7 */ /* 0x0022a400080011ff */
[----:B--2---:R-:W-:Y:S05]  /*8a20*/  @!P0 NANOSLEEP.SYNCS 0x989680 ;  /* 0x009896800000895d */ /* 0x004fea0003900000 */
[----:B------:R-:W2:Y:S02]  /*8a30*/  @!P0 SYNCS.PHASECHK.TRANS64 P0, [R0+URZ+0x50], R2 ;  /* 0x00005002000085a7 */ /* 0x000ea400080010ff */
[----:B--2---:R-:W-:Y:S05]  /*8a40*/  @!P0 BRA `(.L_x_170) ;  /* 0xfffffffc00f08947 */ /* 0x004fea000383ffff */
[----:B------:R-:W-:Y:S05]  /*8a50*/  BRA `(.L_x_171) ;  /* 0xffffffc400d47947 */ /* 0x000fea000383ffff */
.L_x_85:
[----:B--2---:R2:W4:Y:S02]  /*8a60*/  SYNCS.PHASECHK.TRANS64.TRYWAIT P0, [R0+URZ+0x70], R2 ;  /* 0x00007002000075a7 */ /* 0x00452400080011ff */
[----:B----4-:R-:W-:Y:S05]  /*8a70*/  @!P0 NANOSLEEP.SYNCS 0x989680 ;  /* 0x009896800000895d */ /* 0x010fea0003900000 */
[----:B------:R-:W4:Y:S02]  /*8a80*/  @!P0 SYNCS.PHASECHK.TRANS64 P0, [R0+URZ+0x70], R2 ;  /* 0x00007002000085a7 */ /* 0x000f2400080010ff */
[----:B----4-:R-:W-:Y:S05]  /*8a90*/  @!P0 BRA `(.L_x_85) ;  /* 0xfffffffc00f08947 */ /* 0x010fea000383ffff */
[----:B------:R-:W-:Y:S05]  /*8aa0*/  BRA `(.L_x_172) ;  /* 0xffffffc8009c7947 */ /* 0x000fea000383ffff */
.L_x_96:
[----:B-1----:R-:W-:Y:S04]  /*8ab0*/  MOV R2, UR36 ;  /* 0x0000002400027c02 */ /* 0x002fe80008000f00 */
[----:B------:R1:W3:Y:S03]  /*8ac0*/  SYNCS.PHASECHK.TRANS64.TRYWAIT P1, [R2+URZ+0x20], R3 ;  /* 0x00002003020075a7 */ /* 0x0002e600080211ff */
[----:B---3--:R-:W-:Y:S05]  /*8ad0*/  @!P1 NANOSLEEP.SYNCS 0x989680 ;  /* 0x009896800000995d */ /* 0x008fea0003900000 */
[----:B------:R-:W3:Y:S02]  /*8ae0*/  @!P1 SYNCS.PHASECHK.TRANS64 P1, [R2+URZ+0x20], R3 ;  /* 0x00002003020095a7 */ /* 0x000ee400080210ff */
[----:B---3--:R-:W-:Y:S05]  /*8af0*/  @!P1 BRA `(.L_x_96) ;  /* 0xfffffffc00ec9947 */ /* 0x008fea000383ffff */
[----:B------:R-:W-:Y:S05]  /*8b00*/  BRA `(.L_x_95) ;  /* 0xffffffd400a87947 */ /* 0x000fea000383ffff */
.L_x_98:
[----:B-1----:R1:W4:Y:S02]  /*8b10*/  SYNCS.PHASECHK.TRANS64.TRYWAIT P0, [R84+URZ+0x90], R0 ;  /* 0x00009000540075a7 */ /* 0x00232400080011ff */
[----:B----4-:R-:W-:Y:S05]  /*8b20*/  @!P0 NANOSLEEP.SYNCS 0x989680 ;  /* 0x009896800000895d */ /* 0x010fea0003900000 */
[----:B------:R-:W4:Y:S02]  /*8b30*/  @!P0 SYNCS.PHASECHK.TRANS64 P0, [R84+URZ+0x90], R0 ;  /* 0x00009000540085a7 */ /* 0x000f2400080010ff */
[----:B----4-:R-:W-:Y:S05]  /*8b40*/  @!P0 BRA `(.L_x_98) ;  /* 0xfffffffc00f08947 */ /* 0x010fea000383ffff */
[----:B------:R-:W-:Y:S05]  /*8b50*/  BRA `(.L_x_97) ;  /* 0xffffffd400d07947 */ /* 0x000fea000383ffff */
.L_x_107:
[----:B-1----:R1:W2:Y:S02]  /*8b60*/  SYNCS.PHASECHK.TRANS64.TRYWAIT P0, [R2+URZ+0x20], R0 ;  /* 0x00002000020075a7 */ /* 0x0022a400080011ff */
[----:B--2---:R-:W-:Y:S05]  /*8b70*/  @!P0 NANOSLEEP.SYNCS 0x989680 ;  /* 0x009896800000895d */ /* 0x004fea0003900000 */
[----:B------:R-:W2:Y:S02]  /*8b80*/  @!P0 SYNCS.PHASECHK.TRANS64 P0, [R2+URZ+0x20], R0 ;  /* 0x00002000020085a7 */ /* 0x000ea400080010ff */
[----:B--2---:R-:W-:Y:S05]  /*8b90*/  @!P0 BRA `(.L_x_107) ;  /* 0xfffffffc00f08947 */ /* 0x004fea000383ffff */
[----:B------:R-:W-:Y:S05]  /*8ba0*/  BRA `(.L_x_106) ;  /* 0xffffffdc006c7947 */ /* 0x000fea000383ffff */
.L_x_115:
[----:B-1----:R1:W2:Y:S02]  /*8bb0*/  SYNCS.PHASECHK.TRANS64.TRYWAIT P0, [R0+URZ+0x20], R6 ;  /* 0x00002006000075a7 */ /* 0x0022a400080011ff */
[----:B--2---:R-:W-:Y:S05]  /*8bc0*/  @!P0 NANOSLEEP.SYNCS 0x989680 ;  /* 0x009896800000895d */ /* 0x004fea0003900000 */
[----:B------:R-:W2:Y:S02]  /*8bd0*/  @!P0 SYNCS.PHASECHK.TRANS64 P0, [R0+URZ+0x20], R6 ;  /* 0x00002006000085a7 */ /* 0x000ea400080010ff */
[----:B--2---:R-:W-:Y:S05]  /*8be0*/  @!P0 BRA `(.L_x_115) ;  /* 0xfffffffc00f08947 */ /* 0x004fea000383ffff */
[----:B------:R-:W-:Y:S05]  /*8bf0*/  BRA `(.L_x_114) ;  /* 0xffffffe4002c7947 */ /* 0x000fea000383ffff */
.L_x_123:
[----:B-1----:R1:W2:Y:S02]  /*8c00*/  SYNCS.PHASECHK.TRANS64.TRYWAIT P0, [R0+URZ+0x20], R5 ;  /* 0x00002005000075a7 */ /* 0x0022a400080011ff */
[----:B--2---:R-:W-:Y:S05]  /*8c10*/  @!P0 NANOSLEEP.SYNCS 0x989680 ;  /* 0x009896800000895d */ /* 0x004fea0003900000 */
[----:B------:R-:W2:Y:S02]  /*8c20*/  @!P0 SYNCS.PHASECHK.TRANS64 P0, [R0+URZ+0x20], R5 ;  /* 0x00002005000085a7 */ /* 0x000ea400080010ff */
[----:B--2---:R-:W-:Y:S05]  /*8c30*/  @!P0 BRA `(.L_x_123) ;  /* 0xfffffffc00f08947 */ /* 0x004fea000383ffff */
[----:B------:R-:W-:Y:S05]  /*8c40*/  BRA `(.L_x_122) ;  /* 0xffffffe800ec7947 */ /* 0x000fea000383ffff */
        .weak           $__internal_0_$__cuda_sm10x_tcgen05_guardrail_trap_col_being_dealloced_not_returned_by_alloc
        .type           $__internal_0_$__cuda_sm10x_tcgen05_guardrail_trap_col_being_dealloced_not_returned_by_alloc,@function
        .size           $__internal_0_$__cuda_sm10x_tcgen05_guardrail_trap_col_being_dealloced_not_returned_by_alloc,($__internal_1_$__cuda_sm10x_tcgen05_guardrail_trap_phase_invalid_during_alloc - $__internal_0_$__cuda_sm10x_tcgen05_guardrail_trap_col_being_dealloced_not_returned_by_alloc)
$__internal_0_$__cuda_sm10x_tcgen05_guardrail_trap_col_being_dealloced_not_returned_by_alloc:
[----:B------:R-:W-:Y:S05]  /*8c50*/  BPT.TRAP 0x1 ;  /* 0x000000040000795c */ /* 0x000fea0000300000 */
[----:B------:R-:W-:-:S04]  /*8c60*/  HFMA2 R3, -RZ, RZ, 0, 0 ;  /* 0x00000000ff037431 */ /* 0x000fc800000001ff */
[----:B------:R-:W-:Y:S05]  /*8c70*/  RET.REL.NODEC R2 `(_ZN7cutlass13device_kernelINS_4gemm6kernel13GemmUniversalIN4cute5tupleIJiiiiEEENS1_10collective13CollectiveMmaINS1_35MainloopSm100TmaUmmaWarpSpecializedILi2ELi2ELi4ENS5_IJNS4_1CILi1EEESB_SB_EEEEENS5_IJNSA_ILi128EEENSA_ILi64EEESE_EEEfNS5_IJlSB_lEEEfSH_NS4_8TiledMMAINS4_8MMA_AtomIJNS4_17SM100_MMA_TF32_SSINS_10tfloat32_tESL_fLi128ELi64ELNS4_4UMMA5MajorE0ELSN_0ELNSM_7ScaleInE0ELSO_0EEEEEENS4_6LayoutISC_NS5_IJNSA_ILi0EEESS_SS_EEEEENS5_IJNS4_10UnderscoreESV_SV_EEEEENS4_13SM90_TMA_LOADENS4_14ComposedLayoutINS4_7SwizzleILi3ELi4ELi3EEENS4_18smem_ptr_flag_bitsILi32EEENSR_INS5_IJNSA_ILi8EEENSA_ILi32EEEEEENS5_IJS15_SB_EEEEEEEvNS4_8identityESY_S19_vS1A_EENS_8epilogue10collective18CollectiveEpilogueINS1C_23Sm100TmaWarpSpecializedILi4ELi2ELi16ELb1ELb0EEEJSG_NS5_IJNSR_ISE_SB_EENSR_INSA_ILi16EEESB_EEEEEfSH_fSH_NS1C_6fusion15FusionCallbacksIS1G_NS1L_17LinearCombinationIffffLNS_15FloatRoundStyleE2EEESG_S1K_JEEENS4_5SM1004TMEM4LOAD26SM100_TMEM_LOAD_32dp32b16xESY_NSZ_INS10_ILi2ELi4ELi3EEES13_NSR_INS5_IJS14_S1I_EEENS5_IJS1I_SB_EEEEEEENS4_39AutoVectorizingCopyWithAssumedAlignmentILi128EEENS4_14SM90_TMA_STOREES1Z_S21_S21_EEEvvEEEEvNT_6ParamsE) ;  /* 0xffffff7002e07950 */ /* 0x000fea0003c3ffff */
        .weak           $__internal_1_$__cuda_sm10x_tcgen05_guardrail_trap_phase_invalid_during_alloc
        .type           $__internal_1_$__cuda_sm10x_tcgen05_guardrail_trap_phase_invalid_during_alloc,@function
        .size           $__internal_1_$__cuda_sm10x_tcgen05_guardrail_trap_phase_invalid_during_alloc,($__internal_2_$__cuda_sm10x_tcgen05_guardrail_trap_unallocated_columns_being_dealloced - $__internal_1_$__cuda_sm10x_tcgen05_guardrail_trap_phase_invalid_during_alloc)
$__internal_1_$__cuda_sm10x_tcgen05_guardrail_trap_phase_invalid_during_alloc:
[----:B------:R-:W-:Y:S05]  /*8c80*/  BPT.TRAP 0x1 ;  /* 0x000000040000795c */ /* 0x000fea0000300000 */
[----:B------:R-:W-:-:S04]  /*8c90*/  MOV R3, 0x0 ;  /* 0x0000000000037802 */ /* 0x000fc80000000f00 */
[----:B------:R-:W-:Y:S05]  /*8ca0*/  RET.REL.NODEC R2 `(_ZN7cutlass13device_kernelINS_4gemm6kernel13GemmUniversalIN4cute5tupleIJiiiiEEENS1_10collective13CollectiveMmaINS1_35MainloopSm100TmaUmmaWarpSpecializedILi2ELi2ELi4ENS5_IJNS4_1CILi1EEESB_SB_EEEEENS5_IJNSA_ILi128EEENSA_ILi64EEESE_EEEfNS5_IJlSB_lEEEfSH_NS4_8TiledMMAINS4_8MMA_AtomIJNS4_17SM100_MMA_TF32_SSINS_10tfloat32_tESL_fLi128ELi64ELNS4_4UMMA5MajorE0ELSN_0ELNSM_7ScaleInE0ELSO_0EEEEEENS4_6LayoutISC_NS5_IJNSA_ILi0EEESS_SS_EEEEENS5_IJNS4_10UnderscoreESV_SV_EEEEENS4_13SM90_TMA_LOADENS4_14ComposedLayoutINS4_7SwizzleILi3ELi4ELi3EEENS4_18smem_ptr_flag_bitsILi32EEENSR_INS5_IJNSA_ILi8EEENSA_ILi32EEEEEENS5_IJS15_SB_EEEEEEEvNS4_8identityESY_S19_vS1A_EENS_8epilogue10collective18CollectiveEpilogueINS1C_23Sm100TmaWarpSpecializedILi4ELi2ELi16ELb1ELb0EEEJSG_NS5_IJNSR_ISE_SB_EENSR_INSA_ILi16EEESB_EEEEEfSH_fSH_NS1C_6fusion15FusionCallbacksIS1G_NS1L_17LinearCombinationIffffLNS_15FloatRoundStyleE2EEESG_S1K_JEEENS4_5SM1004TMEM4LOAD26SM100_TMEM_LOAD_32dp32b16xESY_NSZ_INS10_ILi2ELi4ELi3EEES13_NSR_INS5_IJS14_S1I_EEENS5_IJS1I_SB_EEEEEEENS4_39AutoVectorizingCopyWithAssumedAlignmentILi128EEENS4_14SM90_TMA_STOREES1Z_S21_S21_EEEvvEEEEvNT_6ParamsE) ;  /* 0xffffff7002d47950 */ /* 0x000fea0003c3ffff */
        .weak           $__internal_2_$__cuda_sm10x_tcgen05_guardrail_trap_unallocated_columns_being_dealloced
        .type           $__internal_2_$__cuda_sm10x_tcgen05_guardrail_trap_unallocated_columns_being_dealloced,@function
        .size           $__internal_2_$__cuda_sm10x_tcgen05_guardrail_trap_unallocated_columns_being_dealloced,(.L_x_174 - $__internal_2_$__cuda_sm10x_tcgen05_guardrail_trap_unallocated_columns_being_dealloced)
$__internal_2_$__cuda_sm10x_tcgen05_guardrail_trap_unallocated_columns_being_dealloced:
[----:B------:R-:W-:Y:S05]  /*8cb0*/  BPT.TRAP 0x1 ;  /* 0x000000040000795c */ /* 0x000fea0000300000 */
[----:B------:R-:W-:-:S04]  /*8cc0*/  HFMA2 R3, -RZ, RZ, 0, 0 ;  /* 0x00000000ff037431 */ /* 0x000fc800000001ff */
[----:B------:R-:W-:Y:S05]  /*8cd0*/  RET.REL.NODEC R2 `(_ZN7cutlass13device_kernelINS_4gemm6kernel13GemmUniversalIN4cute5tupleIJiiiiEEENS1_10collective13CollectiveMmaINS1_35MainloopSm100TmaUmmaWarpSpecializedILi2ELi2ELi4ENS5_IJNS4_1CILi1EEESB_SB_EEEEENS5_IJNSA_ILi128EEENSA_ILi64EEESE_EEEfNS5_IJlSB_lEEEfSH_NS4_8TiledMMAINS4_8MMA_AtomIJNS4_17SM100_MMA_TF32_SSINS_10tfloat32_tESL_fLi128ELi64ELNS4_4UMMA5MajorE0ELSN_0ELNSM_7ScaleInE0ELSO_0EEEEEENS4_6LayoutISC_NS5_IJNSA_ILi0EEESS_SS_EEEEENS5_IJNS4_10UnderscoreESV_SV_EEEEENS4_13SM90_TMA_LOADENS4_14ComposedLayoutINS4_7SwizzleILi3ELi4ELi3EEENS4_18smem_ptr_flag_bitsILi32EEENSR_INS5_IJNSA_ILi8EEENSA_ILi32EEEEEENS5_IJS15_SB_EEEEEEEvNS4_8identityESY_S19_vS1A_EENS_8epilogue10collective18CollectiveEpilogueINS1C_23Sm100TmaWarpSpecializedILi4ELi2ELi16ELb1ELb0EEEJSG_NS5_IJNSR_ISE_SB_EENSR_INSA_ILi16EEESB_EEEEEfSH_fSH_NS1C_6fusion15FusionCallbacksIS1G_NS1L_17LinearCombinationIffffLNS_15FloatRoundStyleE2EEESG_S1K_JEEENS4_5SM1004TMEM4LOAD26SM100_TMEM_LOAD_32dp32b16xESY_NSZ_INS10_ILi2ELi4ELi3EEES13_NSR_INS5_IJS14_S1I_EEENS5_IJS1I_SB_EEEEEEENS4_39AutoVectorizingCopyWithAssumedAlignmentILi128EEENS4_14SM90_TMA_STOREES1Z_S21_S21_EEEvvEEEEvNT_6ParamsE) ;  /* 0xffffff7002c87950 */ /* 0x000fea0003c3ffff */
.L_x_173:
[----:B------:R-:W-:-:S00]  /*8ce0*/  BRA `(.L_x_173) ;  /* 0xfffffffc00fc7947 */ /* 0x000fc0000383ffff */
[----:B------:R-:W-:-:S00]  /*8cf0*/  NOP ;  /* 0x0000000000007918 */ /* 0x000fc00000000000 */
        /* <DEDUP_REMOVED lines=8> */
.L_x_174:


//--------------------- .nv.global.init           --------------------------
	.section	.nv.global.init,"aw",@progbits
.nv.global.init:
	.type		$str$27,@object
	.size		$str$27,($str$28 - $str$27)
$str$27:
        /*0000*/ 	.byte	0x28, 0x61, 0x64, 0x64, 0x72, 0x65, 0x73, 0x73, 0x20, 0x26, 0x20, 0x6d, 0x61, 0x73, 0x6b, 0x29
        /*0010*/ 	.byte	0x20, 0x3d, 0x3d, 0x20, 0x30, 0x00
	.type		$str$28,@object
	.size		$str$28,($str$26 - $str$28)
$str$28:
        /*0016*/ 	.byte	0x2f, 0x74, 0x6d, 0x70, 0x2f, 0x63, 0x75, 0x74, 0x6c, 0x61, 0x73, 0x73, 0x5f, 0x73, 0x77, 0x65
        /*0026*/ 	.byte	0x65, 0x70, 0x5f, 0x73, 0x72, 0x63, 0x2f, 0x69, 0x6e, 0x63, 0x6c, 0x75, 0x64, 0x65, 0x2f, 0x63
        /*0036*/ 	.byte	0x75, 0x74, 0x65, 0x2f, 0x70, 0x6f, 0x69, 0x6e, 0x74, 0x65, 0x72, 0x5f, 0x66, 0x6c, 0x61, 0x67
        /*0046*/ 	.byte	0x67, 0x65, 0x64, 0x2e, 0x68, 0x70, 0x70, 0x00
	.type		$str$26,@object
	.size		$str$26,($str$25 - $str$26)
$str$26:
        /*004e*/ 	.byte	0x2f, 0x74, 0x6d, 0x70, 0x2f, 0x63, 0x75, 0x74, 0x6c, 0x61, 0x73, 0x73, 0x5f, 0x73, 0x77, 0x65
        /*005e*/ 	.byte	0x65, 0x70, 0x5f, 0x73, 0x72, 0x63, 0x2f, 0x69, 0x6e, 0x63, 0x6c, 0x75, 0x64, 0x65, 0x2f, 0x63
        /*006e*/ 	.byte	0x75, 0x74, 0x65, 0x2f, 0x61, 0x74, 0x6f, 0x6d, 0x2f, 0x63, 0x6f, 0x70, 0x79, 0x5f, 0x74, 0x72
        /*007e*/ 	.byte	0x61, 0x69, 0x74, 0x73, 0x5f, 0x73, 0x6d, 0x31, 0x30, 0x30, 0x2e, 0x68, 0x70, 0x70, 0x00
	.type		$str$25,@object
	.size		$str$25,(__unnamed_1 - $str$25)
$str$25:
        /*008d*/ 	.byte	0x28, 0x28, 0x75, 0x69, 0x6e, 0x74, 0x33, 0x32, 0x5f, 0x74, 0x28, 0x74, 0x68, 0x72, 0x65, 0x61
        /*009d*/ 	.byte	0x64, 0x49, 0x64, 0x78, 0x2e, 0x78, 0x29, 0x20, 0x2f, 0x20, 0x33, 0x32, 0x29, 0x20, 0x25, 0x20
        /*00ad*/ 	.byte	0x34, 0x29, 0x20, 0x3d, 0x3d, 0x20, 0x28, 0x28, 0x28, 0x74, 0x6d, 0x65, 0x6d, 0x5f, 0x61, 0x64
        /*00bd*/ 	.byte	0x64, 0x72, 0x20, 0x3e, 0x3e, 0x20, 0x31, 0x36, 0x29, 0x20, 0x2f, 0x20, 0x33, 0x32, 0x29, 0x20
        /*00cd*/ 	.byte	0x25, 0x20, 0x34, 0x29, 0x00
	.type		__unnamed_1,@object
	.size		__unnamed_1,(__unnamed_2 - __unnamed_1)
__unnamed_1:
        /*00d2*/ 	.byte	0x61, 0x75, 0x74, 0x6f, 0x20, 0x63, 0x75, 0x74, 0x65, 0x3a, 0x3a, 0x61, 0x73, 0x5f, 0x70, 0x6f
        /* <DEDUP_REMOVED lines=23> */
        /*0252*/ 	.byte	0x43, 0x3c, 0x32, 0x30, 0x34, 0x38, 0x3e, 0x3e, 0x3e, 0x3e, 0x5d, 0x00
	.type		__unnamed_2,@object
	.size		__unnamed_2,(.L_2 - __unnamed_2)
__unnamed_2:
        /* <DEDUP_REMOVED lines=42> */
        /*04fe*/ 	.byte	0x3e, 0x5d, 0x00
.L_2:


//--------------------- .nv.shared._ZN7cutlass13device_kernelINS_4gemm6kernel13GemmUniversalIN4cute5tupleIJiiiiEEENS1_10collective13CollectiveMmaINS1_35MainloopSm100TmaUmmaWarpSpecializedILi2ELi2ELi4ENS5_IJNS4_1CILi1EEESB_SB_EEEEENS5_IJNSA_ILi128EEENSA_ILi64EEESE_EEEfNS5_IJlSB_lEEEfSH_NS4_8TiledMMAINS4_8MMA_AtomIJNS4_17SM100_MMA_TF32_SSINS_10tfloat32_tESL_fLi128ELi64ELNS4_4UMMA5MajorE0ELSN_0ELNSM_7ScaleInE0ELSO_0EEEEEENS4_6LayoutISC_NS5_IJNSA_ILi0EEESS_SS_EEEEENS5_IJNS4_10UnderscoreESV_SV_EEEEENS4_13SM90_TMA_LOADENS4_14ComposedLayoutINS4_7SwizzleILi3ELi4ELi3EEENS4_18smem_ptr_flag_bitsILi32EEENSR_INS5_IJNSA_ILi8EEENSA_ILi32EEEEEENS5_IJS15_SB_EEEEEEEvNS4_8identityESY_S19_vS1A_EENS_8epilogue10collective18CollectiveEpilogueINS1C_23Sm100TmaWarpSpecializedILi4ELi2ELi16ELb1ELb0EEEJSG_NS5_IJNSR_ISE_SB_EENSR_INSA_ILi16EEESB_EEEEEfSH_fSH_NS1C_6fusion15FusionCallbacksIS1G_NS1L_17LinearCombinationIffffLNS_15FloatRoundStyleE2EEESG_S1K_JEEENS4_5SM1004TMEM4LOAD26SM100_TMEM_LOAD_32dp32b16xESY_NSZ_INS10_ILi2ELi4ELi3EEES13_NSR_INS5_IJS14_S1I_EEENS5_IJS1I_SB_EEEEEEENS4_39AutoVectorizingCopyWithAssumedAlignmentILi128EEENS4_14SM90_TMA_STOREES1Z_S21_S21_EEEvvEEEEvNT_6ParamsE --------------------------
	.section	.nv.shared._ZN7cutlass13device_kernelINS_4gemm6kernel13GemmUniversalIN4cute5tupleIJiiiiEEENS1_10collective13CollectiveMmaINS1_35MainloopSm100TmaUmmaWarpSpecializedILi2ELi2ELi4ENS5_IJNS4_1CILi1EEESB_SB_EEEEENS5_IJNSA_ILi128EEENSA_ILi64EEESE_EEEfNS5_IJlSB_lEEEfSH_NS4_8TiledMMAINS4_8MMA_AtomIJNS4_17SM100_MMA_TF32_SSINS_10tfloat32_tESL_fLi128ELi64ELNS4_4UMMA5MajorE0ELSN_0ELNSM_7ScaleInE0ELSO_0EEEEEENS4_6LayoutISC_NS5_IJNSA_ILi0EEESS_SS_EEEEENS5_IJNS4_10UnderscoreESV_SV_EEEEENS4_13SM90_TMA_LOADENS4_14ComposedLayoutINS4_7SwizzleILi3ELi4ELi3EEENS4_18smem_ptr_flag_bitsILi32EEENSR_INS5_IJNSA_ILi8EEENSA_ILi32EEEEEENS5_IJS15_SB_EEEEEEEvNS4_8identityESY_S19_vS1A_EENS_8epilogue10collective18CollectiveEpilogueINS1C_23Sm100TmaWarpSpecializedILi4ELi2ELi16ELb1ELb0EEEJSG_NS5_IJNSR_ISE_SB_EENSR_INSA_ILi16EEESB_EEEEEfSH_fSH_NS1C_6fusion15FusionCallbacksIS1G_NS1L_17LinearCombinationIffffLNS_15FloatRoundStyleE2EEESG_S1K_JEEENS4_5SM1004TMEM4LOAD26SM100_TMEM_LOAD_32dp32b16xESY_NSZ_INS10_ILi2ELi4ELi3EEES13_NSR_INS5_IJS14_S1I_EEENS5_IJS1I_SB_EEEEEEENS4_39AutoVectorizingCopyWithAssumedAlignmentILi128EEENS4_14SM90_TMA_STOREES1Z_S21_S21_EEEvvEEEEvNT_6ParamsE,"aw",@nobits
	.sectionflags	@""
	.align	16
	.zero		1024


//--------------------- .nv.shared.reserved.0     --------------------------
	.section	.nv.shared.reserved.0,"aw",@nobits
	.weak		__nv_reservedSMEM_offset_0_alias
	.size		__nv_reservedSMEM_offset_0_alias, 0, 64
	.other		__nv_reservedSMEM_offset_0_alias,@"STO_CUDA_RESERVED_SHARED STV_DEFAULT"
__nv_reservedSMEM_offset_0_alias:
	.zero		0
.nv.shared.reserved.0:
	.zero		64
	.weak		__nv_reservedSMEM_tcgen05_partition
	.type		__nv_reservedSMEM_tcgen05_partition,@object
	.size		__nv_reservedSMEM_tcgen05_partition,(.L_0 - __nv_reservedSMEM_tcgen05_partition)
__nv_reservedSMEM_tcgen05_partition:
	.zero		32
.L_0:


//--------------------- .nv.global                --------------------------
	.section	.nv.global,"aw",@nobits
.nv.global:
	.type		_ZN40_INTERNAL_2a721ed2_4_k_cu_00bd1086_292144cute1_E,@object
	.size		_ZN40_INTERNAL_2a721ed2_4_k_cu_00bd1086_292144cute1_E,(_ZN40_INTERNAL_2a721ed2_4_k_cu_00bd1086_292144cuda3std3__45__cpo6cbeginE - _ZN40_INTERNAL_2a721ed2_4_k_cu_00bd1086_292144cute1_E)
_ZN40_INTERNAL_2a721ed2_4_k_cu_00bd1086_292144cute1_E:
	.zero		1
	.type		_ZN40_INTERNAL_2a721ed2_4_k_cu_00bd1086_292144cuda3std3__45__cpo6cbeginE,@object
	.size		_ZN40_INTERNAL_2a721ed2_4_k_cu_00bd1086_292144cuda3std3__45__cpo6cbeginE,(_ZN40_INTERNAL_2a721ed2_4_k_cu_00bd1086_292144cuda3std3__48in_placeE - _ZN40_INTERNAL_2a721ed2_4_k_cu_00bd1086_292144cuda3std3__45__cpo6cbeginE)
_ZN40_INTERNAL_2a721ed2_4_k_cu_00bd1086_292144cuda3std3__45__cpo6cbeginE:
	.zero		1
	.type		_ZN40_INTERNAL_2a721ed2_4_k_cu_00bd1086_292144cuda3std3__48in_placeE,@object
	.size		_ZN40_INTERNAL_2a721ed2_4_k_cu_00bd1086_292144cuda3std3__48in_placeE,(_ZN40_INTERNAL_2a721ed2_4_k_cu_00bd1086_292144cuda3std6ranges3__45__cpo9iter_moveE - _ZN40_INTERNAL_2a721ed2_4_k_cu_00bd1086_292144cuda3std3__48in_placeE)
_ZN40_INTERNAL_2a721ed2_4_k_cu_00bd1086_292144cuda3std3__48in_placeE:
	.zero		1
	.type		_ZN40_INTERNAL_2a721ed2_4_k_cu_00bd1086_292144cuda3std6ranges3__45__cpo9iter_moveE,@object
	.size		_ZN40_INTERNAL_2a721ed2_4_k_cu_00bd1086_292144cuda3std6ranges3__45__cpo9iter_moveE,(_ZN40_INTERNAL_2a721ed2_4_k_cu_00bd1086_292144cuda3std3__45__cpo5beginE - _ZN40_INTERNAL_2a721ed2_4_k_cu_00bd1086_292144cuda3std6ranges3__45__cpo9iter_moveE)
_ZN40_INTERNAL_2a721ed2_4_k_cu_00bd1086_292144cuda3std6ranges3__45__cpo9iter_moveE:
	.zero		1
	.type		_ZN40_INTERNAL_2a721ed2_4_k_cu_00bd1086_292144cuda3std3__45__cpo5beginE,@object
	.size		_ZN40_INTERNAL_2a721ed2_4_k_cu_00bd1086_292144cuda3std3__45__cpo5beginE,(_ZN40_INTERNAL_2a721ed2_4_k_cu_00bd1086_292144cuda3std3__442_GLOBAL__N__2a721ed2_4_k_cu_00bd1086_292146ignoreE - _ZN40_INTERNAL_2a721ed2_4_k_cu_00bd1086_292144cuda3std3__45__cpo5beginE)
_ZN40_INTERNAL_2a721ed2_4_k_cu_00bd1086_292144cuda3std3__45__cpo5beginE:
	.zero		1
	.type		_ZN40_INTERNAL_2a721ed2_4_k_cu_00bd1086_292144cuda3std3__442_GLOBAL__N__2a721ed2_4_k_cu_00bd1086_292146ignoreE,@object
	.size		_ZN40_INTERNAL_2a721ed2_4_k_cu_00bd1086_292144cuda3std3__442_GLOBAL__N__2a721ed2_4_k_cu_00bd1086_292146ignoreE,(_ZN40_INTERNAL_2a721ed2_4_k_cu_00bd1086_292144cute7productE - _ZN40_INTERNAL_2a721ed2_4_k_cu_00bd1086_292144cuda3std3__442_GLOBAL__N__2a721ed2_4_k_cu_00bd1086_292146ignoreE)
_ZN40_INTERNAL_2a721ed2_4_k_cu_00bd1086_292144cuda3std3__442_GLOBAL__N__2a721ed2_4_k_cu_00bd1086_292146ignoreE:
	.zero		1
	.type		_ZN40_INTERNAL_2a721ed2_4_k_cu_00bd1086_292144cute7productE,@object
	.size		_ZN40_INTERNAL_2a721ed2_4_k_cu_00bd1086_292144cute7productE,(_ZN40_INTERNAL_2a721ed2_4_k_cu_00bd1086_292144cuda3std3__45__cpo3endE - _ZN40_INTERNAL_2a721ed2_4_k_cu_00bd1086_292144cute7productE)
_ZN40_INTERNAL_2a721ed2_4_k_cu_00bd1086_292144cute7productE:
	.zero		1
	.type		_ZN40_INTERNAL_2a721ed2_4_k_cu_00bd1086_292144cuda3std3__45__cpo3endE,@object
	.size		_ZN40_INTERNAL_2a721ed2_4_k_cu_00bd1086_292144cuda3std3__45__cpo3endE,(_ZN40_INTERNAL_2a721ed2_4_k_cu_00bd1086_292144cuda3std3__419piecewise_constructE - _ZN40_INTERNAL_2a721ed2_4_k_cu_00bd1086_292144cuda3std3__45__cpo3endE)
_ZN40_INTERNAL_2a721ed2_4_k_cu_00bd1086_292144cuda3std3__45__cpo3endE:
	.zero		1
	.type		_ZN40_INTERNAL_2a721ed2_4_k_cu_00bd1086_292144cuda3std3__419piecewise_constructE,@object
	.size		_ZN40_INTERNAL_2a721ed2_4_k_cu_00bd1086_292144cuda3std3__419piecewise_constructE,(_ZN40_INTERNAL_2a721ed2_4_k_cu_00bd1086_292144cuda3std3__45__cpo4cendE - _ZN40_INTERNAL_2a721ed2_4_k_cu_00bd1086_292144cuda3std3__419piecewise_constructE)
_ZN40_INTERNAL_2a721ed2_4_k_cu_00bd1086_292144cuda3std3__419piecewise_constructE:
	.zero		1
	.type		_ZN40_INTERNAL_2a721ed2_4_k_cu_00bd1086_292144cuda3std3__45__cpo4cendE,@object
	.size		_ZN40_INTERNAL_2a721ed2_4_k_cu_00bd1086_292144cuda3std3__45__cpo4cendE,(_ZN40_INTERNAL_2a721ed2_4_k_cu_00bd1086_292144cuda3std6ranges3__45__cpo4swapE - _ZN40_INTERNAL_2a721ed2_4_k_cu_00bd1086_292144cuda3std3__45__cpo4cendE)
_ZN40_INTERNAL_2a721ed2_4_k_cu_00bd1086_292144cuda3std3__45__cpo4cendE:
	.zero		1
	.type		_ZN40_INTERNAL_2a721ed2_4_k_cu_00bd1086_292144cuda3std6ranges3__45__cpo4swapE,@object
	.size		_ZN40_INTERNAL_2a721ed2_4_k_cu_00bd1086_292144cuda3std6ranges3__45__cpo4swapE,(.L_10 - _ZN40_INTERNAL_2a721ed2_4_k_cu_00bd1086_292144cuda3std6ranges3__45__cpo4swapE)
_ZN40_INTERNAL_2a721ed2_4_k_cu_00bd1086_292144cuda3std6ranges3__45__cpo4swapE:
	.zero		1
.L_10:


//--------------------- .nv.constant0._ZN7cutlass13device_kernelINS_4gemm6kernel13GemmUniversalIN4cute5tupleIJiiiiEEENS1_10collective13CollectiveMmaINS1_35MainloopSm100TmaUmmaWarpSpecializedILi2ELi2ELi4ENS5_IJNS4_1CILi1EEESB_SB_EEEEENS5_IJNSA_ILi128EEENSA_ILi64EEESE_EEEfNS5_IJlSB_lEEEfSH_NS4_8TiledMMAINS4_8MMA_AtomIJNS4_17SM100_MMA_TF32_SSINS_10tfloat32_tESL_fLi128ELi64ELNS4_4UMMA5MajorE0ELSN_0ELNSM_7ScaleInE0ELSO_0EEEEEENS4_6LayoutISC_NS5_IJNSA_ILi0EEESS_SS_EEEEENS5_IJNS4_10UnderscoreESV_SV_EEEEENS4_13SM90_TMA_LOADENS4_14ComposedLayoutINS4_7SwizzleILi3ELi4ELi3EEENS4_18smem_ptr_flag_bitsILi32EEENSR_INS5_IJNSA_ILi8EEENSA_ILi32EEEEEENS5_IJS15_SB_EEEEEEEvNS4_8identityESY_S19_vS1A_EENS_8epilogue10collective18CollectiveEpilogueINS1C_23Sm100TmaWarpSpecializedILi4ELi2ELi16ELb1ELb0EEEJSG_NS5_IJNSR_ISE_SB_EENSR_INSA_ILi16EEESB_EEEEEfSH_fSH_NS1C_6fusion15FusionCallbacksIS1G_NS1L_17LinearCombinationIffffLNS_15FloatRoundStyleE2EEESG_S1K_JEEENS4_5SM1004TMEM4LOAD26SM100_TMEM_LOAD_32dp32b16xESY_NSZ_INS10_ILi2ELi4ELi3EEES13_NSR_INS5_IJS14_S1I_EEENS5_IJS1I_SB_EEEEEEENS4_39AutoVectorizingCopyWithAssumedAlignmentILi128EEENS4_14SM90_TMA_STOREES1Z_S21_S21_EEEvvEEEEvNT_6ParamsE --------------------------
	.section	.nv.constant0._ZN7cutlass13device_kernelINS_4gemm6kernel13GemmUniversalIN4cute5tupleIJiiiiEEENS1_10collective13CollectiveMmaINS1_35MainloopSm100TmaUmmaWarpSpecializedILi2ELi2ELi4ENS5_IJNS4_1CILi1EEESB_SB_EEEEENS5_IJNSA_ILi128EEENSA_ILi64EEESE_EEEfNS5_IJlSB_lEEEfSH_NS4_8TiledMMAINS4_8MMA_AtomIJNS4_17SM100_MMA_TF32_SSINS_10tfloat32_tESL_fLi128ELi64ELNS4_4UMMA5MajorE0ELSN_0ELNSM_7ScaleInE0ELSO_0EEEEEENS4_6LayoutISC_NS5_IJNSA_ILi0EEESS_SS_EEEEENS5_IJNS4_10UnderscoreESV_SV_EEEEENS4_13SM90_TMA_LOADENS4_14ComposedLayoutINS4_7SwizzleILi3ELi4ELi3EEENS4_18smem_ptr_flag_bitsILi32EEENSR_INS5_IJNSA_ILi8EEENSA_ILi32EEEEEENS5_IJS15_SB_EEEEEEEvNS4_8identityESY_S19_vS1A_EENS_8epilogue10collective18CollectiveEpilogueINS1C_23Sm100TmaWarpSpecializedILi4ELi2ELi16ELb1ELb0EEEJSG_NS5_IJNSR_ISE_SB_EENSR_INSA_ILi16EEESB_EEEEEfSH_fSH_NS1C_6fusion15FusionCallbacksIS1G_NS1L_17LinearCombinationIffffLNS_15FloatRoundStyleE2EEESG_S1K_JEEENS4_5SM1004TMEM4LOAD26SM100_TMEM_LOAD_32dp32b16xESY_NSZ_INS10_ILi2ELi4ELi3EEES13_NSR_INS5_IJS14_S1I_EEENS5_IJS1I_SB_EEEEEEENS4_39AutoVectorizingCopyWithAssumedAlignmentILi128EEENS4_14SM90_TMA_STOREES1Z_S21_S21_EEEvvEEEEvNT_6ParamsE,"a",@progbits
	.sectionflags	@""
	.align	4
.nv.constant0._ZN7cutlass13device_kernelINS_4gemm6kernel13GemmUniversalIN4cute5tupleIJiiiiEEENS1_10collective13CollectiveMmaINS1_35MainloopSm100TmaUmmaWarpSpecializedILi2ELi2ELi4ENS5_IJNS4_1CILi1EEESB_SB_EEEEENS5_IJNSA_ILi128EEENSA_ILi64EEESE_EEEfNS5_IJlSB_lEEEfSH_NS4_8TiledMMAINS4_8MMA_AtomIJNS4_17SM100_MMA_TF32_SSINS_10tfloat32_tESL_fLi128ELi64ELNS4_4UMMA5MajorE0ELSN_0ELNSM_7ScaleInE0ELSO_0EEEEEENS4_6LayoutISC_NS5_IJNSA_ILi0EEESS_SS_EEEEENS5_IJNS4_10UnderscoreESV_SV_EEEEENS4_13SM90_TMA_LOADENS4_14ComposedLayoutINS4_7SwizzleILi3ELi4ELi3EEENS4_18smem_ptr_flag_bitsILi32EEENSR_INS5_IJNSA_ILi8EEENSA_ILi32EEEEEENS5_IJS15_SB_EEEEEEEvNS4_8identityESY_S19_vS1A_EENS_8epilogue10collective18CollectiveEpilogueINS1C_23Sm100TmaWarpSpecializedILi4ELi2ELi16ELb1ELb0EEEJSG_NS5_IJNSR_ISE_SB_EENSR_INSA_ILi16EEESB_EEEEEfSH_fSH_NS1C_6fusion15FusionCallbacksIS1G_NS1L_17LinearCombinationIffffLNS_15FloatRoundStyleE2EEESG_S1K_JEEENS4_5SM1004TMEM4LOAD26SM100_TMEM_LOAD_32dp32b16xESY_NSZ_INS10_ILi2ELi4ELi3EEES13_NSR_INS5_IJS14_S1I_EEENS5_IJS1I_SB_EEEEEEENS4_39AutoVectorizingCopyWithAssumedAlignmentILi128EEENS4_14SM90_TMA_STOREES1Z_S21_S21_EEEvvEEEEvNT_6ParamsE:
	.zero		2944


//--------------------- SYMBOLS --------------------------

	.type		.nv.reservedSmem.offset0,@object
	.size		.nv.reservedSmem.offset0,0x4
	.type		.nv.reservedSmem.cap,@object
	.size		.nv.reservedSmem.cap,0x4
	.type		__assertfail,@function
